	.target	sm_100a

	.elftype	@"ET_EXEC"


//--------------------- .note.nv.tkinfo           --------------------------
	.section	.note.nv.tkinfo,"",@"SHT_NOTE"
	.sectionflags	@"SHF_NOTE_NV_TKINFO"
	.tkinfo
        /*0018*/ 	.word	0x00000002
        /*0030*/ 	.string	""
        /*0030*/ 	.string	"ptxas"
        /*0030*/ 	.string	"Cuda compilation tools, release 13.0, V13.0.88"
        /*0030*/ 	.string	"Build cuda_13.0.r13.0/compiler.36424714_0"
        /*0030*/ 	.string	"-arch sm_100a -m 64 "



//--------------------- .note.nv.cuinfo           --------------------------
	.section	.note.nv.cuinfo,"",@"SHT_NOTE"
	.sectionflags	@"SHF_NOTE_NV_CUINFO"
        /*0018*/ 	.short	0x0002
        /*001a*/ 	.short	0x0064
        /*001c*/ 	.short	0x0082
	.zero		2


//--------------------- .nv.info                  --------------------------
	.section	.nv.info,"",@"SHT_CUDA_INFO"
	.align	4


	//----- nvinfo : EIATTR_REGCOUNT
	.align		4
        /*0000*/ 	.byte	0x04, 0x2f
        /*0002*/ 	.short	(.L_19 - .L_18)
	.align		4
.L_18:
        /*0004*/ 	.word	index@(_ZN7cutlass13device_kernelINS_4gemm6kernel13GemmUniversalIN4cute5tupleIJiiiiEEENS1_10collective13CollectiveMmaINS1_35MainloopSm100TmaUmmaWarpSpecializedILi24ELi2ELi4ENS5_IJNS4_1CILi1EEESB_SB_EEEEENS5_IJNSA_ILi128EEESE_NSA_ILi32EEEEEENS_12float_e5m2_tENS5_IJlSB_lEEESH_SI_NS4_8TiledMMAINS4_8MMA_AtomIJNS4_10MMA_TraitsINS4_19SM100_MMA_F8F6F4_SSEJSH_SH_fSE_SE_NS4_17integral_constantINS4_4UMMA5MajorELSP_0EEESQ_NSN_INSO_7ScaleInELSR_0EEESS_EEEEEENS4_6LayoutISC_NS5_IJNSA_ILi0EEESW_SW_EEEEENS5_IJNS4_10UnderscoreESZ_SZ_EEEEENS4_13SM90_TMA_LOADENS4_14ComposedLayoutINS4_7SwizzleILi1ELi4ELi3EEENS4_18smem_ptr_flag_bitsILi8EEENSV_INS5_IJNSA_ILi8EEESF_EEENS5_IJSF_SB_EEEEEEEvNS4_8identityES12_S1C_vS1D_EENS_8epilogue10collective18CollectiveEpilogueINS1F_23Sm100TmaWarpSpecializedILi2ELi2ELi64ELb0ELb0EEEJSG_NS5_IJNSV_ISE_SB_EENSV_INSA_ILi64EEESB_EEEEESH_SI_SH_SI_NS1F_6fusion15FusionCallbacksIS1J_NS1O_17LinearCombinationISH_fSH_fLNS_15FloatRoundStyleE2EEESG_S1N_JEEENS4_5SM1004TMEM4LOAD26SM100_TMEM_LOAD_32dp32b64xES12_NS13_INS14_ILi2ELi4ELi3EEES17_NSV_INS5_IJS18_S1L_EEENS5_IJS1L_SB_EEEEEEENS4_39AutoVectorizingCopyWithAssumedAlignmentILi128EEENS4_14SM90_TMA_STOREES22_S24_S24_EEEvvEEEEvNT_6ParamsE)
        /*0008*/ 	.word	0x000000e0


	//----- nvinfo : EIATTR_FRAME_SIZE
	.align		4
.L_19:
        /*000c*/ 	.byte	0x04, 0x11
        /*000e*/ 	.short	(.L_21 - .L_20)
	.align		4
.L_20:
        /*0010*/ 	.word	index@($__internal_2_$__cuda_sm10x_tcgen05_guardrail_trap_unallocated_columns_being_dealloced)
        /*0014*/ 	.word	0x00000000


	//----- nvinfo : EIATTR_FRAME_SIZE
	.align		4
.L_21:
        /*0018*/ 	.byte	0x04, 0x11
        /*001a*/ 	.short	(.L_23 - .L_22)
	.align		4
.L_22:
        /*001c*/ 	.word	index@($__internal_1_$__cuda_sm10x_tcgen05_guardrail_trap_phase_invalid_during_alloc)
        /*0020*/ 	.word	0x00000000


	//----- nvinfo : EIATTR_FRAME_SIZE
	.align		4
.L_23:
        /*0024*/ 	.byte	0x04, 0x11
        /*0026*/ 	.short	(.L_25 - .L_24)
	.align		4
.L_24:
        /*0028*/ 	.word	index@($__internal_0_$__cuda_sm10x_tcgen05_guardrail_trap_col_being_dealloced_not_returned_by_alloc)
        /*002c*/ 	.word	0x00000000


	//----- nvinfo : EIATTR_FRAME_SIZE
	.align		4
.L_25:
        /*0030*/ 	.byte	0x04, 0x11
        /*0032*/ 	.short	(.L_27 - .L_26)
	.align		4
.L_26:
        /*0034*/ 	.word	index@(_ZN7cutlass13device_kernelINS_4gemm6kernel13GemmUniversalIN4cute5tupleIJiiiiEEENS1_10collective13CollectiveMmaINS1_35MainloopSm100TmaUmmaWarpSpecializedILi24ELi2ELi4ENS5_IJNS4_1CILi1EEESB_SB_EEEEENS5_IJNSA_ILi128EEESE_NSA_ILi32EEEEEENS_12float_e5m2_tENS5_IJlSB_lEEESH_SI_NS4_8TiledMMAINS4_8MMA_AtomIJNS4_10MMA_TraitsINS4_19SM100_MMA_F8F6F4_SSEJSH_SH_fSE_SE_NS4_17integral_constantINS4_4UMMA5MajorELSP_0EEESQ_NSN_INSO_7ScaleInELSR_0EEESS_EEEEEENS4_6LayoutISC_NS5_IJNSA_ILi0EEESW_SW_EEEEENS5_IJNS4_10UnderscoreESZ_SZ_EEEEENS4_13SM90_TMA_LOADENS4_14ComposedLayoutINS4_7SwizzleILi1ELi4ELi3EEENS4_18smem_ptr_flag_bitsILi8EEENSV_INS5_IJNSA_ILi8EEESF_EEENS5_IJSF_SB_EEEEEEEvNS4_8identityES12_S1C_vS1D_EENS_8epilogue10collective18CollectiveEpilogueINS1F_23Sm100TmaWarpSpecializedILi2ELi2ELi64ELb0ELb0EEEJSG_NS5_IJNSV_ISE_SB_EENSV_INSA_ILi64EEESB_EEEEESH_SI_SH_SI_NS1F_6fusion15FusionCallbacksIS1J_NS1O_17LinearCombinationISH_fSH_fLNS_15FloatRoundStyleE2EEESG_S1N_JEEENS4_5SM1004TMEM4LOAD26SM100_TMEM_LOAD_32dp32b64xES12_NS13_INS14_ILi2ELi4ELi3EEES17_NSV_INS5_IJS18_S1L_EEENS5_IJS1L_SB_EEEEEEENS4_39AutoVectorizingCopyWithAssumedAlignmentILi128EEENS4_14SM90_TMA_STOREES22_S24_S24_EEEvvEEEEvNT_6ParamsE)
        /*0038*/ 	.word	0x00000000


	//----- nvinfo : EIATTR_MIN_STACK_SIZE
	.align		4
.L_27:
        /*003c*/ 	.byte	0x04, 0x12
        /*003e*/ 	.short	(.L_29 - .L_28)
	.align		4
.L_28:
        /*0040*/ 	.word	index@(_ZN7cutlass13device_kernelINS_4gemm6kernel13GemmUniversalIN4cute5tupleIJiiiiEEENS1_10collective13CollectiveMmaINS1_35MainloopSm100TmaUmmaWarpSpecializedILi24ELi2ELi4ENS5_IJNS4_1CILi1EEESB_SB_EEEEENS5_IJNSA_ILi128EEESE_NSA_ILi32EEEEEENS_12float_e5m2_tENS5_IJlSB_lEEESH_SI_NS4_8TiledMMAINS4_8MMA_AtomIJNS4_10MMA_TraitsINS4_19SM100_MMA_F8F6F4_SSEJSH_SH_fSE_SE_NS4_17integral_constantINS4_4UMMA5MajorELSP_0EEESQ_NSN_INSO_7ScaleInELSR_0EEESS_EEEEEENS4_6LayoutISC_NS5_IJNSA_ILi0EEESW_SW_EEEEENS5_IJNS4_10UnderscoreESZ_SZ_EEEEENS4_13SM90_TMA_LOADENS4_14ComposedLayoutINS4_7SwizzleILi1ELi4ELi3EEENS4_18smem_ptr_flag_bitsILi8EEENSV_INS5_IJNSA_ILi8EEESF_EEENS5_IJSF_SB_EEEEEEEvNS4_8identityES12_S1C_vS1D_EENS_8epilogue10collective18CollectiveEpilogueINS1F_23Sm100TmaWarpSpecializedILi2ELi2ELi64ELb0ELb0EEEJSG_NS5_IJNSV_ISE_SB_EENSV_INSA_ILi64EEESB_EEEEESH_SI_SH_SI_NS1F_6fusion15FusionCallbacksIS1J_NS1O_17LinearCombinationISH_fSH_fLNS_15FloatRoundStyleE2EEESG_S1N_JEEENS4_5SM1004TMEM4LOAD26SM100_TMEM_LOAD_32dp32b64xES12_NS13_INS14_ILi2ELi4ELi3EEES17_NSV_INS5_IJS18_S1L_EEENS5_IJS1L_SB_EEEEEEENS4_39AutoVectorizingCopyWithAssumedAlignmentILi128EEENS4_14SM90_TMA_STOREES22_S24_S24_EEEvvEEEEvNT_6ParamsE)
        /*0044*/ 	.word	0x00000000
.L_29:


//--------------------- .nv.compat                --------------------------
	.section	.nv.compat,"",@"SHT_CUDA_COMPAT_INFO"
	.align	4
        /*0000*/ 	.byte	0x02, 0x09, 0x01, 0x00, 0x02, 0x02, 0x02, 0x00, 0x02, 0x05, 0x05, 0x00, 0x03, 0x07, 0x01, 0x01
        /*0010*/ 	.byte	0x02, 0x03, 0x01, 0x00, 0x02, 0x06, 0x01, 0x00, 0x04, 0x0b, 0x08, 0x00, 0x09, 0x00, 0x00, 0x00
        /*0020*/ 	.byte	0x00, 0x00, 0x00, 0x00


//--------------------- .nv.info._ZN7cutlass13device_kernelINS_4gemm6kernel13GemmUniversalIN4cute5tupleIJiiiiEEENS1_10collective13CollectiveMmaINS1_35MainloopSm100TmaUmmaWarpSpecializedILi24ELi2ELi4ENS5_IJNS4_1CILi1EEESB_SB_EEEEENS5_IJNSA_ILi128EEESE_NSA_ILi32EEEEEENS_12float_e5m2_tENS5_IJlSB_lEEESH_SI_NS4_8TiledMMAINS4_8MMA_AtomIJNS4_10MMA_TraitsINS4_19SM100_MMA_F8F6F4_SSEJSH_SH_fSE_SE_NS4_17integral_constantINS4_4UMMA5MajorELSP_0EEESQ_NSN_INSO_7ScaleInELSR_0EEESS_EEEEEENS4_6LayoutISC_NS5_IJNSA_ILi0EEESW_SW_EEEEENS5_IJNS4_10UnderscoreESZ_SZ_EEEEENS4_13SM90_TMA_LOADENS4_14ComposedLayoutINS4_7SwizzleILi1ELi4ELi3EEENS4_18smem_ptr_flag_bitsILi8EEENSV_INS5_IJNSA_ILi8EEESF_EEENS5_IJSF_SB_EEEEEEEvNS4_8identityES12_S1C_vS1D_EENS_8epilogue10collective18CollectiveEpilogueINS1F_23Sm100TmaWarpSpecializedILi2ELi2ELi64ELb0ELb0EEEJSG_NS5_IJNSV_ISE_SB_EENSV_INSA_ILi64EEESB_EEEEESH_SI_SH_SI_NS1F_6fusion15FusionCallbacksIS1J_NS1O_17LinearCombinationISH_fSH_fLNS_15FloatRoundStyleE2EEESG_S1N_JEEENS4_5SM1004TMEM4LOAD26SM100_TMEM_LOAD_32dp32b64xES12_NS13_INS14_ILi2ELi4ELi3EEES17_NSV_INS5_IJS18_S1L_EEENS5_IJS1L_SB_EEEEEEENS4_39AutoVectorizingCopyWithAssumedAlignmentILi128EEENS4_14SM90_TMA_STOREES22_S24_S24_EEEvvEEEEvNT_6ParamsE --------------------------
	.section	.nv.info._ZN7cutlass13device_kernelINS_4gemm6kernel13GemmUniversalIN4cute5tupleIJiiiiEEENS1_10collective13CollectiveMmaINS1_35MainloopSm100TmaUmmaWarpSpecializedILi24ELi2ELi4ENS5_IJNS4_1CILi1EEESB_SB_EEEEENS5_IJNSA_ILi128EEESE_NSA_ILi32EEEEEENS_12float_e5m2_tENS5_IJlSB_lEEESH_SI_NS4_8TiledMMAINS4_8MMA_AtomIJNS4_10MMA_TraitsINS4_19SM100_MMA_F8F6F4_SSEJSH_SH_fSE_SE_NS4_17integral_constantINS4_4UMMA5MajorELSP_0EEESQ_NSN_INSO_7ScaleInELSR_0EEESS_EEEEEENS4_6LayoutISC_NS5_IJNSA_ILi0EEESW_SW_EEEEENS5_IJNS4_10UnderscoreESZ_SZ_EEEEENS4_13SM90_TMA_LOADENS4_14ComposedLayoutINS4_7SwizzleILi1ELi4ELi3EEENS4_18smem_ptr_flag_bitsILi8EEENSV_INS5_IJNSA_ILi8EEESF_EEENS5_IJSF_SB_EEEEEEEvNS4_8identityES12_S1C_vS1D_EENS_8epilogue10collective18CollectiveEpilogueINS1F_23Sm100TmaWarpSpecializedILi2ELi2ELi64ELb0ELb0EEEJSG_NS5_IJNSV_ISE_SB_EENSV_INSA_ILi64EEESB_EEEEESH_SI_SH_SI_NS1F_6fusion15FusionCallbacksIS1J_NS1O_17LinearCombinationISH_fSH_fLNS_15FloatRoundStyleE2EEESG_S1N_JEEENS4_5SM1004TMEM4LOAD26SM100_TMEM_LOAD_32dp32b64xES12_NS13_INS14_ILi2ELi4ELi3EEES17_NSV_INS5_IJS18_S1L_EEENS5_IJS1L_SB_EEEEEEENS4_39AutoVectorizingCopyWithAssumedAlignmentILi128EEENS4_14SM90_TMA_STOREES22_S24_S24_EEEvvEEEEvNT_6ParamsE,"",@"SHT_CUDA_INFO"
	.sectionflags	@""
	.align	4


	//----- nvinfo : EIATTR_CUDA_API_VERSION
	.align		4
        /*0000*/ 	.byte	0x04, 0x37
        /*0002*/ 	.short	(.L_31 - .L_30)
.L_30:
        /*0004*/ 	.word	0x00000082


	//----- nvinfo : EIATTR_KPARAM_INFO
	.align		4
.L_31:
        /*0008*/ 	.byte	0x04, 0x17
        /*000a*/ 	.short	(.L_33 - .L_32)
.L_32:
        /*000c*/ 	.word	0x00000000
        /*0010*/ 	.short	0x0000
        /*0012*/ 	.short	0x0000
        /*0014*/ 	.byte	0x00, 0xf0, 0x01, 0x20


	//----- nvinfo : EIATTR_AT_ENTRY_FRAGMENTS
	.align		4
.L_33:
        /*0018*/ 	.byte	0x04, 0x4f
        /*001a*/ 	.short	(.L_35 - .L_34)


	//   ....[0]....
.L_34:
        /*001c*/ 	.word	0x00000006


	//----- nvinfo : EIATTR_RESERVED_SMEM_USED
	.align		4
.L_35:
        /*0020*/ 	.byte	0x01, 0x41
	.zero		2


	//----- nvinfo : EIATTR_SPARSE_MMA_MASK
	.align		4
        /*0024*/ 	.byte	0x03, 0x50
        /*0026*/ 	.short	0x0000


	//----- nvinfo : EIATTR_TCGEN05_1CTA_USED
	.align		4
        /*0028*/ 	.byte	0x01, 0x51
	.zero		2


	//----- nvinfo : EIATTR_MAXREG_COUNT
	.align		4
        /*002c*/ 	.byte	0x03, 0x1b
        /*002e*/ 	.short	0x00ff


	//----- nvinfo : EIATTR_NUM_BARRIERS
	.align		4
        /*0030*/ 	.byte	0x02, 0x4c
        /*0032*/ 	.byte	0x07
	.zero		1


	//----- nvinfo : EIATTR_EXTERNS
	.align		4
        /*0034*/ 	.byte	0x04, 0x0f
        /*0036*/ 	.short	(.L_37 - .L_36)


	//   ....[0]....
	.align		4
.L_36:
        /*0038*/ 	.word	index@(__assertfail)


	//----- nvinfo : EIATTR_MERCURY_ISA_VERSION
	.align		4
.L_37:
        /*003c*/ 	.byte	0x03, 0x5f
        /*003e*/ 	.short	0x0101


	//----- nvinfo : EIATTR_INT_WARP_WIDE_INSTR_OFFSETS
	.align		4
        /*0040*/ 	.byte	0x04, 0x31
        /*0042*/ 	.short	(.L_39 - .L_38)


	//   ....[0]....
.L_38:
        /*0044*/ 	.word	0x00002030


	//   ....[1]....
        /*0048*/ 	.word	0x00004470


	//   ....[2]....
        /*004c*/ 	.word	0x00004490


	//   ....[3]....
        /*0050*/ 	.word	0x000044c0


	//   ....[4]....
        /*0054*/ 	.word	0x00004df0


	//   ....[5]....
        /*0058*/ 	.word	0x00004e60


	//   ....[6]....
        /*005c*/ 	.word	0x00005040


	//   ....[7]....
        /*0060*/ 	.word	0x000051a0


	//----- nvinfo : EIATTR_COOP_GROUP_MASK_REGIDS
	.align		4
.L_39:
        /*0064*/ 	.byte	0x04, 0x29
        /*0066*/ 	.short	(.L_41 - .L_40)


	//   ....[0]....
.L_40:
        /*0068*/ 	.word	0xffffffff


	//   ....[1]....
        /*006c*/ 	.word	0xffffffff


	//   ....[2]....
        /*0070*/ 	.word	0xffffffff


	//   ....[3]....
        /*0074*/ 	.word	0xffffffff


	//   ....[4]....
        /*0078*/ 	.word	0xffffffff


	//   ....[5]....
        /*007c*/ 	.word	0xffffffff


	//   ....[6]....
        /*0080*/ 	.word	0xffffffff


	//   ....[7]....
        /*0084*/ 	.word	0xffffffff


	//   ....[8]....
        /*0088*/ 	.word	0xffffffff


	//   ....[9]....
        /*008c*/ 	.word	0xffffffff


	//   ....[10]....
        /*0090*/ 	.word	0xffffffff


	//   ....[11]....
        /*0094*/ 	.word	0xffffffff


	//   ....[12]....
        /*0098*/ 	.word	0xffffffff


	//----- nvinfo : EIATTR_COOP_GROUP_INSTR_OFFSETS
	.align		4
.L_41:
        /*009c*/ 	.byte	0x04, 0x28
        /*009e*/ 	.short	(.L_43 - .L_42)


	//   ....[0]....
.L_42:
        /*00a0*/ 	.word	0x00000090


	//   ....[1]....
        /*00a4*/ 	.word	0x000004d0


	//   ....[2]....
        /*00a8*/ 	.word	0x000008f0


	//   ....[3]....
        /*00ac*/ 	.word	0x00000a50


	//   ....[4]....
        /*00b0*/ 	.word	0x00000b50


	//   ....[5]....
        /*00b4*/ 	.word	0x00000cc0


	//   ....[6]....
        /*00b8*/ 	.word	0x00000e60


	//   ....[7]....
        /*00bc*/ 	.word	0x00001f10


	//   ....[8]....
        /*00c0*/ 	.word	0x00003830


	//   ....[9]....
        /*00c4*/ 	.word	0x00003a40


	//   ....[10]....
        /*00c8*/ 	.word	0x00003a70


	//   ....[11]....
        /*00cc*/ 	.word	0x00004350


	//   ....[12]....
        /*00d0*/ 	.word	0x00004580


	//----- nvinfo : EIATTR_VRC_CTA_INIT_COUNT
	.align		4
.L_43:
        /*00d4*/ 	.byte	0x02, 0x4a
        /*00d6*/ 	.byte	0x80
	.zero		1


	//----- nvinfo : EIATTR_SYSCALL_OFFSETS
	.align		4
        /*00d8*/ 	.byte	0x04, 0x46
        /*00da*/ 	.short	(.L_45 - .L_44)


	//   ....[0]....
.L_44:
        /*00dc*/ 	.word	0x00005bd0


	//   ....[1]....
        /*00e0*/ 	.word	0x00005d10


	//   ....[2]....
        /*00e4*/ 	.word	0x00006570


	//   ....[3]....
        /*00e8*/ 	.word	0x00007b80


	//----- nvinfo : EIATTR_MBARRIER_INSTR_OFFSETS
	.align		4
.L_45:
        /*00ec*/ 	.byte	0x04, 0x39
        /*00ee*/ 	.short	(.L_47 - .L_46)


	//   ....[0]....
.L_46:
        /*00f0*/ 	.word	0x000005d0
        /*00f4*/ 	.word	0x000000ff
        /*00f8*/ 	.word	0x00000000
        /*00fc*/ 	.short	0x0100
        /*00fe*/ 	.byte	0x05
	.zero		1


	//   ....[1]....
        /*0100*/ 	.word	0x000005e0
        /*0104*/ 	.word	0x000000ff
        /*0108*/ 	.word	0x000000c0
        /*010c*/ 	.short	0x0100
        /*010e*/ 	.byte	0x05
	.zero		1


	//   ....[2]....
        /*0110*/ 	.word	0x000005f0
        /*0114*/ 	.word	0x000000ff
        /*0118*/ 	.word	0x00000008
        /*011c*/ 	.short	0x0100
        /*011e*/ 	.byte	0x05
	.zero		1


	//   ....[3]....
        /*0120*/ 	.word	0x00000600
        /*0124*/ 	.word	0x000000ff
        /*0128*/ 	.word	0x000000c8
        /*012c*/ 	.short	0x0100
        /*012e*/ 	.byte	0x05
	.zero		1


	//   ....[4]....
        /*0130*/ 	.word	0x00000610
        /*0134*/ 	.word	0x000000ff
        /*0138*/ 	.word	0x00000010
        /*013c*/ 	.short	0x0100
        /*013e*/ 	.byte	0x05
	.zero		1


	//   ....[5]....
        /*0140*/ 	.word	0x00000620
        /*0144*/ 	.word	0x000000ff
        /*0148*/ 	.word	0x000000d0
        /*014c*/ 	.short	0x0100
        /*014e*/ 	.byte	0x05
	.zero		1


	//   ....[6]....
        /*0150*/ 	.word	0x00000630
        /*0154*/ 	.word	0x000000ff
        /*0158*/ 	.word	0x00000018
        /*015c*/ 	.short	0x0100
        /*015e*/ 	.byte	0x05
	.zero		1


	//   ....[7]....
        /*0160*/ 	.word	0x00000640
        /*0164*/ 	.word	0x000000ff
        /*0168*/ 	.word	0x000000d8
        /*016c*/ 	.short	0x0100
        /*016e*/ 	.byte	0x05
	.zero		1


	//   ....[8]....
        /*0170*/ 	.word	0x00000650
        /*0174*/ 	.word	0x000000ff
        /*0178*/ 	.word	0x00000020
        /*017c*/ 	.short	0x0100
        /*017e*/ 	.byte	0x05
	.zero		1


	//   ....[9]....
        /*0180*/ 	.word	0x00000660
        /*0184*/ 	.word	0x000000ff
        /*0188*/ 	.word	0x000000e0
        /*018c*/ 	.short	0x0100
        /*018e*/ 	.byte	0x05
	.zero		1


	//   ....[10]....
        /*0190*/ 	.word	0x00000670
        /*0194*/ 	.word	0x000000ff
        /*0198*/ 	.word	0x00000028
        /*019c*/ 	.short	0x0100
        /*019e*/ 	.byte	0x05
	.zero		1


	//   ....[11]....
        /*01a0*/ 	.word	0x00000680
        /*01a4*/ 	.word	0x000000ff
        /*01a8*/ 	.word	0x000000e8
        /*01ac*/ 	.short	0x0100
        /*01ae*/ 	.byte	0x05
	.zero		1


	//   ....[12]....
        /*01b0*/ 	.word	0x00000690
        /*01b4*/ 	.word	0x000000ff
        /*01b8*/ 	.word	0x00000030
        /*01bc*/ 	.short	0x0100
        /*01be*/ 	.byte	0x05
	.zero		1


	//   ....[13]....
        /*01c0*/ 	.word	0x000006a0
        /*01c4*/ 	.word	0x000000ff
        /*01c8*/ 	.word	0x000000f0
        /*01cc*/ 	.short	0x0100
        /*01ce*/ 	.byte	0x05
	.zero		1


	//   ....[14]....
        /*01d0*/ 	.word	0x000006b0
        /*01d4*/ 	.word	0x000000ff
        /*01d8*/ 	.word	0x00000038
        /*01dc*/ 	.short	0x0100
        /*01de*/ 	.byte	0x05
	.zero		1


	//   ....[15]....
        /*01e0*/ 	.word	0x000006c0
        /*01e4*/ 	.word	0x000000ff
        /*01e8*/ 	.word	0x000000f8
        /*01ec*/ 	.short	0x0100
        /*01ee*/ 	.byte	0x05
	.zero		1


	//   ....[16]....
        /*01f0*/ 	.word	0x000006d0
        /*01f4*/ 	.word	0x000000ff
        /*01f8*/ 	.word	0x00000040
        /*01fc*/ 	.short	0x0100
        /*01fe*/ 	.byte	0x05
	.zero		1


	//   ....[17]....
        /*0200*/ 	.word	0x000006e0
        /*0204*/ 	.word	0x000000ff
        /*0208*/ 	.word	0x00000100
        /*020c*/ 	.short	0x0100
        /*020e*/ 	.byte	0x05
	.zero		1


	//   ....[18]....
        /*0210*/ 	.word	0x000006f0
        /*0214*/ 	.word	0x000000ff
        /*0218*/ 	.word	0x00000048
        /*021c*/ 	.short	0x0100
        /*021e*/ 	.byte	0x05
	.zero		1


	//   ....[19]....
        /*0220*/ 	.word	0x00000700
        /*0224*/ 	.word	0x000000ff
        /*0228*/ 	.word	0x00000108
        /*022c*/ 	.short	0x0100
        /*022e*/ 	.byte	0x05
	.zero		1


	//   ....[20]....
        /*0230*/ 	.word	0x00000710
        /*0234*/ 	.word	0x000000ff
        /*0238*/ 	.word	0x00000050
        /*023c*/ 	.short	0x0100
        /*023e*/ 	.byte	0x05
	.zero		1


	//   ....[21]....
        /*0240*/ 	.word	0x00000720
        /*0244*/ 	.word	0x000000ff
        /*0248*/ 	.word	0x00000110
        /*024c*/ 	.short	0x0100
        /*024e*/ 	.byte	0x05
	.zero		1


	//   ....[22]....
        /*0250*/ 	.word	0x00000730
        /*0254*/ 	.word	0x000000ff
        /*0258*/ 	.word	0x00000058
        /*025c*/ 	.short	0x0100
        /*025e*/ 	.byte	0x05
	.zero		1


	//   ....[23]....
        /*0260*/ 	.word	0x00000740
        /*0264*/ 	.word	0x000000ff
        /*0268*/ 	.word	0x00000118
        /*026c*/ 	.short	0x0100
        /*026e*/ 	.byte	0x05
	.zero		1


	//   ....[24]....
        /*0270*/ 	.word	0x00000750
        /*0274*/ 	.word	0x000000ff
        /*0278*/ 	.word	0x00000060
        /*027c*/ 	.short	0x0100
        /*027e*/ 	.byte	0x05
	.zero		1


	//   ....[25]....
        /*0280*/ 	.word	0x00000760
        /*0284*/ 	.word	0x000000ff
        /*0288*/ 	.word	0x00000120
        /*028c*/ 	.short	0x0100
        /*028e*/ 	.byte	0x05
	.zero		1


	//   ....[26]....
        /*0290*/ 	.word	0x00000770
        /*0294*/ 	.word	0x000000ff
        /*0298*/ 	.word	0x00000068
        /*029c*/ 	.short	0x0100
        /*029e*/ 	.byte	0x05
	.zero		1


	//   ....[27]....
        /*02a0*/ 	.word	0x00000780
        /*02a4*/ 	.word	0x000000ff
        /*02a8*/ 	.word	0x00000128
        /*02ac*/ 	.short	0x0100
        /*02ae*/ 	.byte	0x05
	.zero		1


	//   ....[28]....
        /*02b0*/ 	.word	0x00000790
        /*02b4*/ 	.word	0x000000ff
        /*02b8*/ 	.word	0x00000070
        /*02bc*/ 	.short	0x0100
        /*02be*/ 	.byte	0x05
	.zero		1


	//   ....[29]....
        /*02c0*/ 	.word	0x000007a0
        /*02c4*/ 	.word	0x000000ff
        /*02c8*/ 	.word	0x00000130
        /*02cc*/ 	.short	0x0100
        /*02ce*/ 	.byte	0x05
	.zero		1


	//   ....[30]....
        /*02d0*/ 	.word	0x000007b0
        /*02d4*/ 	.word	0x000000ff
        /*02d8*/ 	.word	0x00000078
        /*02dc*/ 	.short	0x0100
        /*02de*/ 	.byte	0x05
	.zero		1


	//   ....[31]....
        /*02e0*/ 	.word	0x000007c0
        /*02e4*/ 	.word	0x000000ff
        /*02e8*/ 	.word	0x00000138
        /*02ec*/ 	.short	0x0100
        /*02ee*/ 	.byte	0x05
	.zero		1


	//   ....[32]....
        /*02f0*/ 	.word	0x000007d0
        /*02f4*/ 	.word	0x000000ff
        /*02f8*/ 	.word	0x00000080
        /*02fc*/ 	.short	0x0100
        /*02fe*/ 	.byte	0x05
	.zero		1


	//   ....[33]....
        /*0300*/ 	.word	0x000007e0
        /*0304*/ 	.word	0x000000ff
        /*0308*/ 	.word	0x00000140
        /*030c*/ 	.short	0x0100
        /*030e*/ 	.byte	0x05
	.zero		1


	//   ....[34]....
        /*0310*/ 	.word	0x000007f0
        /*0314*/ 	.word	0x000000ff
        /*0318*/ 	.word	0x00000088
        /*031c*/ 	.short	0x0100
        /*031e*/ 	.byte	0x05
	.zero		1


	//   ....[35]....
        /*0320*/ 	.word	0x00000800
        /*0324*/ 	.word	0x000000ff
        /*0328*/ 	.word	0x00000148
        /*032c*/ 	.short	0x0100
        /*032e*/ 	.byte	0x05
	.zero		1


	//   ....[36]....
        /*0330*/ 	.word	0x00000810
        /*0334*/ 	.word	0x000000ff
        /*0338*/ 	.word	0x00000090
        /*033c*/ 	.short	0x0100
        /*033e*/ 	.byte	0x05
	.zero		1


	//   ....[37]....
        /*0340*/ 	.word	0x00000820
        /*0344*/ 	.word	0x000000ff
        /*0348*/ 	.word	0x00000150
        /*034c*/ 	.short	0x0100
        /*034e*/ 	.byte	0x05
	.zero		1


	//   ....[38]....
        /*0350*/ 	.word	0x00000830
        /*0354*/ 	.word	0x000000ff
        /*0358*/ 	.word	0x00000098
        /*035c*/ 	.short	0x0100
        /*035e*/ 	.byte	0x05
	.zero		1


	//   ....[39]....
        /*0360*/ 	.word	0x00000840
        /*0364*/ 	.word	0x000000ff
        /*0368*/ 	.word	0x00000158
        /*036c*/ 	.short	0x0100
        /*036e*/ 	.byte	0x05
	.zero		1


	//   ....[40]....
        /*0370*/ 	.word	0x00000850
        /*0374*/ 	.word	0x000000ff
        /*0378*/ 	.word	0x000000a0
        /*037c*/ 	.short	0x0100
        /*037e*/ 	.byte	0x05
	.zero		1


	//   ....[41]....
        /*0380*/ 	.word	0x00000860
        /*0384*/ 	.word	0x000000ff
        /*0388*/ 	.word	0x00000160
        /*038c*/ 	.short	0x0100
        /*038e*/ 	.byte	0x05
	.zero		1


	//   ....[42]....
        /*0390*/ 	.word	0x00000870
        /*0394*/ 	.word	0x000000ff
        /*0398*/ 	.word	0x000000a8
        /*039c*/ 	.short	0x0100
        /*039e*/ 	.byte	0x05
	.zero		1


	//   ....[43]....
        /*03a0*/ 	.word	0x00000880
        /*03a4*/ 	.word	0x000000ff
        /*03a8*/ 	.word	0x00000168
        /*03ac*/ 	.short	0x0100
        /*03ae*/ 	.byte	0x05
	.zero		1


	//   ....[44]....
        /*03b0*/ 	.word	0x00000890
        /*03b4*/ 	.word	0x000000ff
        /*03b8*/ 	.word	0x000000b0
        /*03bc*/ 	.short	0x0100
        /*03be*/ 	.byte	0x05
	.zero		1


	//   ....[45]....
        /*03c0*/ 	.word	0x000008a0
        /*03c4*/ 	.word	0x000000ff
        /*03c8*/ 	.word	0x00000170
        /*03cc*/ 	.short	0x0100
        /*03ce*/ 	.byte	0x05
	.zero		1


	//   ....[46]....
        /*03d0*/ 	.word	0x000008b0
        /*03d4*/ 	.word	0x000000ff
        /*03d8*/ 	.word	0x000000b8
        /*03dc*/ 	.short	0x0100
        /*03de*/ 	.byte	0x05
	.zero		1


	//   ....[47]....
        /*03e0*/ 	.word	0x000008c0
        /*03e4*/ 	.word	0x000000ff
        /*03e8*/ 	.word	0x00000178
        /*03ec*/ 	.short	0x0100
        /*03ee*/ 	.byte	0x05
	.zero		1


	//   ....[48]....
        /*03f0*/ 	.word	0x00000a00
        /*03f4*/ 	.word	0x000000ff
        /*03f8*/ 	.word	0x00000180
        /*03fc*/ 	.short	0x0100
        /*03fe*/ 	.byte	0x07
	.zero		1


	//   ....[49]....
        /*0400*/ 	.word	0x00000a10
        /*0404*/ 	.word	0x000000ff
        /*0408*/ 	.word	0x00000190
        /*040c*/ 	.short	0x0100
        /*040e*/ 	.byte	0x07
	.zero		1


	//   ....[50]....
        /*0410*/ 	.word	0x00000a20
        /*0414*/ 	.word	0x000000ff
        /*0418*/ 	.word	0x00000188
        /*041c*/ 	.short	0x0100
        /*041e*/ 	.byte	0x07
	.zero		1


	//   ....[51]....
        /*0420*/ 	.word	0x00000a30
        /*0424*/ 	.word	0x000000ff
        /*0428*/ 	.word	0x00000198
        /*042c*/ 	.short	0x0100
        /*042e*/ 	.byte	0x07
	.zero		1


	//   ....[52]....
        /*0430*/ 	.word	0x00000b20
        /*0434*/ 	.word	0x000000ff
        /*0438*/ 	.word	0x000001a0
        /*043c*/ 	.short	0x0100
        /*043e*/ 	.byte	0x05
	.zero		1


	//   ....[53]....
        /*0440*/ 	.word	0x00000b30
        /*0444*/ 	.word	0x000000ff
        /*0448*/ 	.word	0x000001a8
        /*044c*/ 	.short	0x0100
        /*044e*/ 	.byte	0x05
	.zero		1


	//   ....[54]....
        /*0450*/ 	.word	0x00000c70
        /*0454*/ 	.word	0x000000ff
        /*0458*/ 	.word	0x000001b0
        /*045c*/ 	.short	0x0100
        /*045e*/ 	.byte	0x05
	.zero		1


	//   ....[55]....
        /*0460*/ 	.word	0x00000c80
        /*0464*/ 	.word	0x000000ff
        /*0468*/ 	.word	0x000001c0
        /*046c*/ 	.short	0x0100
        /*046e*/ 	.byte	0x05
	.zero		1


	//   ....[56]....
        /*0470*/ 	.word	0x00000c90
        /*0474*/ 	.word	0x000000ff
        /*0478*/ 	.word	0x000001b8
        /*047c*/ 	.short	0x0100
        /*047e*/ 	.byte	0x05
	.zero		1


	//   ....[57]....
        /*0480*/ 	.word	0x00000ca0
        /*0484*/ 	.word	0x000000ff
        /*0488*/ 	.word	0x000001c8
        /*048c*/ 	.short	0x0100
        /*048e*/ 	.byte	0x05
	.zero		1


	//   ....[58]....
        /*0490*/ 	.word	0x00000dd0
        /*0494*/ 	.word	0x000000ff
        /*0498*/ 	.word	0x000001d0
        /*049c*/ 	.short	0x0100
        /*049e*/ 	.byte	0x07
	.zero		1


	//   ....[59]....
        /*04a0*/ 	.word	0x00000de0
        /*04a4*/ 	.word	0x000000ff
        /*04a8*/ 	.word	0x000001f0
        /*04ac*/ 	.short	0x0100
        /*04ae*/ 	.byte	0x07
	.zero		1


	//   ....[60]....
        /*04b0*/ 	.word	0x00000df0
        /*04b4*/ 	.word	0x000000ff
        /*04b8*/ 	.word	0x000001d8
        /*04bc*/ 	.short	0x0100
        /*04be*/ 	.byte	0x07
	.zero		1


	//   ....[61]....
        /*04c0*/ 	.word	0x00000e00
        /*04c4*/ 	.word	0x000000ff
        /*04c8*/ 	.word	0x000001f8
        /*04cc*/ 	.short	0x0100
        /*04ce*/ 	.byte	0x07
	.zero		1


	//   ....[62]....
        /*04d0*/ 	.word	0x00000e10
        /*04d4*/ 	.word	0x000000ff
        /*04d8*/ 	.word	0x000001e0
        /*04dc*/ 	.short	0x0100
        /*04de*/ 	.byte	0x07
	.zero		1


	//   ....[63]....
        /*04e0*/ 	.word	0x00000e20
        /*04e4*/ 	.word	0x000000ff
        /*04e8*/ 	.word	0x00000200
        /*04ec*/ 	.short	0x0100
        /*04ee*/ 	.byte	0x07
	.zero		1


	//   ....[64]....
        /*04f0*/ 	.word	0x00000e30
        /*04f4*/ 	.word	0x000000ff
        /*04f8*/ 	.word	0x000001e8
        /*04fc*/ 	.short	0x0100
        /*04fe*/ 	.byte	0x07
	.zero		1


	//   ....[65]....
        /*0500*/ 	.word	0x00000e40
        /*0504*/ 	.word	0x000000ff
        /*0508*/ 	.word	0x00000208
        /*050c*/ 	.short	0x0100
        /*050e*/ 	.byte	0x07
	.zero		1


	//   ....[66]....
        /*0510*/ 	.word	0x00000f30
        /*0514*/ 	.word	0x000000ff
        /*0518*/ 	.word	0x00000210
        /*051c*/ 	.short	0x0100
        /*051e*/ 	.byte	0x05
	.zero		1


	//   ....[67]....
        /*0520*/ 	.word	0x00000f40
        /*0524*/ 	.word	0x000000ff
        /*0528*/ 	.word	0x00000220
        /*052c*/ 	.short	0x0100
        /*052e*/ 	.byte	0x05
	.zero		1


	//   ....[68]....
        /*0530*/ 	.word	0x00000f50
        /*0534*/ 	.word	0x000000ff
        /*0538*/ 	.word	0x00000218
        /*053c*/ 	.short	0x0100
        /*053e*/ 	.byte	0x05
	.zero		1


	//   ....[69]....
        /*0540*/ 	.word	0x00000f60
        /*0544*/ 	.word	0x000000ff
        /*0548*/ 	.word	0x00000228
        /*054c*/ 	.short	0x0100
        /*054e*/ 	.byte	0x05
	.zero		1


	//   ....[70]....
        /*0550*/ 	.word	0x00001830
        /*0554*/ 	.word	0x00000003
        /*0558*/ 	.word	0x00000220
        /*055c*/ 	.short	0x010a
        /*055e*/ 	.byte	0xff
	.zero		1


	//   ....[71]....
        /*0560*/ 	.word	0x00001860
        /*0564*/ 	.word	0x00000003
        /*0568*/ 	.word	0x00000210
        /*056c*/ 	.short	0x0101
        /*056e*/ 	.byte	0xff
	.zero		1


	//   ....[72]....
        /*0570*/ 	.word	0x00001930
        /*0574*/ 	.word	0x000000ff
        /*0578*/ 	.word	0x000000c0
        /*057c*/ 	.short	0x010a
        /*057e*/ 	.byte	0x08
	.zero		1


	//   ....[73]....
        /*0580*/ 	.word	0x000019d0
        /*0584*/ 	.word	0x000000ff
        /*0588*/ 	.word	0x000000c0
        /*058c*/ 	.short	0x010a
        /*058e*/ 	.byte	0x21
	.zero		1


	//   ....[74]....
        /*0590*/ 	.word	0x00001b30
        /*0594*/ 	.word	0x000000ff
        /*0598*/ 	.word	0x000000c0
        /*059c*/ 	.short	0x010a
        /*059e*/ 	.byte	0x08
	.zero		1


	//   ....[75]....
        /*05a0*/ 	.word	0x00001c20
        /*05a4*/ 	.word	0x000000ff
        /*05a8*/ 	.word	0x000001a8
        /*05ac*/ 	.short	0x0101
        /*05ae*/ 	.byte	0x04
	.zero		1


	//   ....[76]....
        /*05b0*/ 	.word	0x00001c40
        /*05b4*/ 	.word	0x000000ff
        /*05b8*/ 	.word	0x000000c0
        /*05bc*/ 	.short	0x010a
        /*05be*/ 	.byte	0x08
	.zero		1


	//   ....[77]....
        /*05c0*/ 	.word	0x00001cc0
        /*05c4*/ 	.word	0x000000ff
        /*05c8*/ 	.word	0x000000c0
        /*05cc*/ 	.short	0x010a
        /*05ce*/ 	.byte	0x11
	.zero		1


	//   ....[78]....
        /*05d0*/ 	.word	0x00001e20
        /*05d4*/ 	.word	0x000000ff
        /*05d8*/ 	.word	0x000000c0
        /*05dc*/ 	.short	0x010a
        /*05de*/ 	.byte	0x08
	.zero		1


	//   ....[79]....
        /*05e0*/ 	.word	0x00001f40
        /*05e4*/ 	.word	0x00000002
        /*05e8*/ 	.word	0x000001b0
        /*05ec*/ 	.short	0x010a
        /*05ee*/ 	.byte	0xff
	.zero		1


	//   ....[80]....
        /*05f0*/ 	.word	0x00002000
        /*05f4*/ 	.word	0x00000002
        /*05f8*/ 	.word	0x00000000
        /*05fc*/ 	.short	0x0101
        /*05fe*/ 	.byte	0xff
	.zero		1


	//   ....[81]....
        /*0600*/ 	.word	0x00002560
        /*0604*/ 	.word	0x000000ff
        /*0608*/ 	.word	0x00000000
        /*060c*/ 	.short	0x010a
        /*060e*/ 	.byte	0x05
	.zero		1


	//   ....[82]....
        /*0610*/ 	.word	0x000025f0
        /*0614*/ 	.word	0x000000ff
        /*0618*/ 	.word	0x00000000
        /*061c*/ 	.short	0x010a
        /*061e*/ 	.byte	0x05
	.zero		1


	//   ....[83]....
        /*0620*/ 	.word	0x00002680
        /*0624*/ 	.word	0x000000ff
        /*0628*/ 	.word	0x00000000
        /*062c*/ 	.short	0x010a
        /*062e*/ 	.byte	0x05
	.zero		1


	//   ....[84]....
        /*0630*/ 	.word	0x00002710
        /*0634*/ 	.word	0x000000ff
        /*0638*/ 	.word	0x00000000
        /*063c*/ 	.short	0x010a
        /*063e*/ 	.byte	0x05
	.zero		1


	//   ....[85]....
        /*0640*/ 	.word	0x000027a0
        /*0644*/ 	.word	0x000000ff
        /*0648*/ 	.word	0x00000000
        /*064c*/ 	.short	0x010a
        /*064e*/ 	.byte	0x05
	.zero		1


	//   ....[86]....
        /*0650*/ 	.word	0x00002830
        /*0654*/ 	.word	0x000000ff
        /*0658*/ 	.word	0x00000000
        /*065c*/ 	.short	0x010a
        /*065e*/ 	.byte	0x05
	.zero		1


	//   ....[87]....
        /*0660*/ 	.word	0x000028c0
        /*0664*/ 	.word	0x000000ff
        /*0668*/ 	.word	0x00000000
        /*066c*/ 	.short	0x010a
        /*066e*/ 	.byte	0x05
	.zero		1


	//   ....[88]....
        /*0670*/ 	.word	0x00002950
        /*0674*/ 	.word	0x000000ff
        /*0678*/ 	.word	0x00000000
        /*067c*/ 	.short	0x010a
        /*067e*/ 	.byte	0x05
	.zero		1


	//   ....[89]....
        /*0680*/ 	.word	0x000029e0
        /*0684*/ 	.word	0x000000ff
        /*0688*/ 	.word	0x00000000
        /*068c*/ 	.short	0x010a
        /*068e*/ 	.byte	0x05
	.zero		1


	//   ....[90]....
        /*0690*/ 	.word	0x00002a70
        /*0694*/ 	.word	0x000000ff
        /*0698*/ 	.word	0x00000000
        /*069c*/ 	.short	0x010a
        /*069e*/ 	.byte	0x05
	.zero		1


	//   ....[91]....
        /*06a0*/ 	.word	0x00002b00
        /*06a4*/ 	.word	0x000000ff
        /*06a8*/ 	.word	0x00000000
        /*06ac*/ 	.short	0x010a
        /*06ae*/ 	.byte	0x05
	.zero		1


	//   ....[92]....
        /*06b0*/ 	.word	0x00002b90
        /*06b4*/ 	.word	0x000000ff
        /*06b8*/ 	.word	0x00000000
        /*06bc*/ 	.short	0x010a
        /*06be*/ 	.byte	0x05
	.zero		1


	//   ....[93]....
        /*06c0*/ 	.word	0x00002c20
        /*06c4*/ 	.word	0x000000ff
        /*06c8*/ 	.word	0x00000000
        /*06cc*/ 	.short	0x010a
        /*06ce*/ 	.byte	0x05
	.zero		1


	//   ....[94]....
        /*06d0*/ 	.word	0x00002cb0
        /*06d4*/ 	.word	0x000000ff
        /*06d8*/ 	.word	0x00000000
        /*06dc*/ 	.short	0x010a
        /*06de*/ 	.byte	0x05
	.zero		1


	//   ....[95]....
        /*06e0*/ 	.word	0x00002d40
        /*06e4*/ 	.word	0x000000ff
        /*06e8*/ 	.word	0x00000000
        /*06ec*/ 	.short	0x010a
        /*06ee*/ 	.byte	0x05
	.zero		1


	//   ....[96]....
        /*06f0*/ 	.word	0x00002dd0
        /*06f4*/ 	.word	0x000000ff
        /*06f8*/ 	.word	0x00000000
        /*06fc*/ 	.short	0x010a
        /*06fe*/ 	.byte	0x05
	.zero		1


	//   ....[97]....
        /*0700*/ 	.word	0x00002e60
        /*0704*/ 	.word	0x000000ff
        /*0708*/ 	.word	0x00000000
        /*070c*/ 	.short	0x010a
        /*070e*/ 	.byte	0x05
	.zero		1


	//   ....[98]....
        /*0710*/ 	.word	0x00002ef0
        /*0714*/ 	.word	0x000000ff
        /*0718*/ 	.word	0x00000000
        /*071c*/ 	.short	0x010a
        /*071e*/ 	.byte	0x05
	.zero		1


	//   ....[99]....
        /*0720*/ 	.word	0x00002f80
        /*0724*/ 	.word	0x000000ff
        /*0728*/ 	.word	0x00000000
        /*072c*/ 	.short	0x010a
        /*072e*/ 	.byte	0x05
	.zero		1


	//   ....[100]....
        /*0730*/ 	.word	0x00003010
        /*0734*/ 	.word	0x000000ff
        /*0738*/ 	.word	0x00000000
        /*073c*/ 	.short	0x010a
        /*073e*/ 	.byte	0x05
	.zero		1


	//   ....[101]....
        /*0740*/ 	.word	0x000030a0
        /*0744*/ 	.word	0x000000ff
        /*0748*/ 	.word	0x00000000
        /*074c*/ 	.short	0x010a
        /*074e*/ 	.byte	0x05
	.zero		1


	//   ....[102]....
        /*0750*/ 	.word	0x00003130
        /*0754*/ 	.word	0x000000ff
        /*0758*/ 	.word	0x00000000
        /*075c*/ 	.short	0x010a
        /*075e*/ 	.byte	0x05
	.zero		1


	//   ....[103]....
        /*0760*/ 	.word	0x000031c0
        /*0764*/ 	.word	0x000000ff
        /*0768*/ 	.word	0x00000000
        /*076c*/ 	.short	0x010a
        /*076e*/ 	.byte	0x05
	.zero		1


	//   ....[104]....
        /*0770*/ 	.word	0x00003260
        /*0774*/ 	.word	0x00000000
        /*0778*/ 	.word	0x00000000
        /*077c*/ 	.short	0x010a
        /*077e*/ 	.byte	0xff
	.zero		1


	//   ....[105]....
        /*0780*/ 	.word	0x00003380
        /*0784*/ 	.word	0x00000000
        /*0788*/ 	.word	0x00000210
        /*078c*/ 	.short	0x010a
        /*078e*/ 	.byte	0xff
	.zero		1


	//   ....[106]....
        /*0790*/ 	.word	0x000033e0
        /*0794*/ 	.word	0x00000004
        /*0798*/ 	.word	0x00000000
        /*079c*/ 	.short	0x0101
        /*079e*/ 	.byte	0xff
	.zero		1


	//   ....[107]....
        /*07a0*/ 	.word	0x00003400
        /*07a4*/ 	.word	0x000000ff
        /*07a8*/ 	.word	0x000001c0
        /*07ac*/ 	.short	0x010a
        /*07ae*/ 	.byte	0x05
	.zero		1


	//   ....[108]....
        /*07b0*/ 	.word	0x00003520
        /*07b4*/ 	.word	0x00000000
        /*07b8*/ 	.word	0x000001b0
        /*07bc*/ 	.short	0x010a
        /*07be*/ 	.byte	0xff
	.zero		1


	//   ....[109]....
        /*07c0*/ 	.word	0x00003630
        /*07c4*/ 	.word	0x00000000
        /*07c8*/ 	.word	0x00000000
        /*07cc*/ 	.short	0x0101
        /*07ce*/ 	.byte	0xff
	.zero		1


	//   ....[110]....
        /*07d0*/ 	.word	0x000036c0
        /*07d4*/ 	.word	0x000000ff
        /*07d8*/ 	.word	0x000001c0
        /*07dc*/ 	.short	0x0106
        /*07de*/ 	.byte	0x05
	.zero		1


	//   ....[111]....
        /*07e0*/ 	.word	0x000036e0
        /*07e4*/ 	.word	0x000000ff
        /*07e8*/ 	.word	0x000001c0
        /*07ec*/ 	.short	0x010a
        /*07ee*/ 	.byte	0x05
	.zero		1


	//   ....[112]....
        /*07f0*/ 	.word	0x00003770
        /*07f4*/ 	.word	0x000000ff
        /*07f8*/ 	.word	0x000001c0
        /*07fc*/ 	.short	0x0106
        /*07fe*/ 	.byte	0x04
	.zero		1


	//   ....[113]....
        /*0800*/ 	.word	0x000037b0
        /*0804*/ 	.word	0x00000000
        /*0808*/ 	.word	0x000001c0
        /*080c*/ 	.short	0x010a
        /*080e*/ 	.byte	0xff
	.zero		1


	//   ....[114]....
        /*0810*/ 	.word	0x00003c90
        /*0814*/ 	.word	0x00000000
        /*0818*/ 	.word	0x000001b0
        /*081c*/ 	.short	0x010a
        /*081e*/ 	.byte	0xff
	.zero		1


	//   ....[115]....
        /*0820*/ 	.word	0x00003d90
        /*0824*/ 	.word	0x00000003
        /*0828*/ 	.word	0x00000000
        /*082c*/ 	.short	0x0101
        /*082e*/ 	.byte	0xff
	.zero		1


	//   ....[116]....
        /*0830*/ 	.word	0x00003da0
        /*0834*/ 	.word	0x000000ff
        /*0838*/ 	.word	0x00000000
        /*083c*/ 	.short	0x010a
        /*083e*/ 	.byte	0x04
	.zero		1


	//   ....[117]....
        /*0840*/ 	.word	0x00003dc0
        /*0844*/ 	.word	0x000000ff
        /*0848*/ 	.word	0x000001f0
        /*084c*/ 	.short	0x010a
        /*084e*/ 	.byte	0x09
	.zero		1


	//   ....[118]....
        /*0850*/ 	.word	0x00003ea0
        /*0854*/ 	.word	0x000000ff
        /*0858*/ 	.word	0x00000000
        /*085c*/ 	.short	0x010a
        /*085e*/ 	.byte	0x07
	.zero		1


	//   ....[119]....
        /*0860*/ 	.word	0x00003fd0
        /*0864*/ 	.word	0x000000ff
        /*0868*/ 	.word	0x00000000
        /*086c*/ 	.short	0x010a
        /*086e*/ 	.byte	0x04
	.zero		1


	//   ....[120]....
        /*0870*/ 	.word	0x00004180
        /*0874*/ 	.word	0x000000ff
        /*0878*/ 	.word	0x00000000
        /*087c*/ 	.short	0x010a
        /*087e*/ 	.byte	0x05
	.zero		1


	//   ....[121]....
        /*0880*/ 	.word	0x00004210
        /*0884*/ 	.word	0x000000ff
        /*0888*/ 	.word	0x00000000
        /*088c*/ 	.short	0x010a
        /*088e*/ 	.byte	0x05
	.zero		1


	//   ....[122]....
        /*0890*/ 	.word	0x000042a0
        /*0894*/ 	.word	0x000000ff
        /*0898*/ 	.word	0x00000000
        /*089c*/ 	.short	0x010a
        /*089e*/ 	.byte	0x05
	.zero		1


	//   ....[123]....
        /*08a0*/ 	.word	0x00004330
        /*08a4*/ 	.word	0x000000ff
        /*08a8*/ 	.word	0x00000000
        /*08ac*/ 	.short	0x010a
        /*08ae*/ 	.byte	0x07
	.zero		1


	//   ....[124]....
        /*08b0*/ 	.word	0x00004790
        /*08b4*/ 	.word	0x00000000
        /*08b8*/ 	.word	0x000001b0
        /*08bc*/ 	.short	0x010a
        /*08be*/ 	.byte	0xff
	.zero		1


	//   ....[125]....
        /*08c0*/ 	.word	0x00004850
        /*08c4*/ 	.word	0x00000000
        /*08c8*/ 	.word	0x00000000
        /*08cc*/ 	.short	0x0101
        /*08ce*/ 	.byte	0xff
	.zero		1


	//   ....[126]....
        /*08d0*/ 	.word	0x00004b70
        /*08d4*/ 	.word	0x000000ff
        /*08d8*/ 	.word	0x000001a8
        /*08dc*/ 	.short	0x010a
        /*08de*/ 	.byte	0x07
	.zero		1


	//   ....[127]....
        /*08e0*/ 	.word	0x00004d60
        /*08e4*/ 	.word	0x000000ff
        /*08e8*/ 	.word	0x00000190
        /*08ec*/ 	.short	0x010a
        /*08ee*/ 	.byte	0x07
	.zero		1


	//   ....[128]....
        /*08f0*/ 	.word	0x00004f30
        /*08f4*/ 	.word	0x000000ff
        /*08f8*/ 	.word	0x00000180
        /*08fc*/ 	.short	0x010b
        /*08fe*/ 	.byte	0x07
	.zero		1


	//   ....[129]....
        /*0900*/ 	.word	0x00004fa0
        /*0904*/ 	.word	0x000000ff
        /*0908*/ 	.word	0x00000000
        /*090c*/ 	.short	0x0101
        /*090e*/ 	.byte	0x08
	.zero		1


	//   ....[130]....
        /*0910*/ 	.word	0x00004fd0
        /*0914*/ 	.word	0x000000ff
        /*0918*/ 	.word	0x00000198
        /*091c*/ 	.short	0x010a
        /*091e*/ 	.byte	0x07
	.zero		1


	//   ....[131]....
        /*0920*/ 	.word	0x000051e0
        /*0924*/ 	.word	0x000000ff
        /*0928*/ 	.word	0x00000188
        /*092c*/ 	.short	0x010b
        /*092e*/ 	.byte	0x07
	.zero		1


	//   ....[132]....
        /*0930*/ 	.word	0x00005200
        /*0934*/ 	.word	0x000000ff
        /*0938*/ 	.word	0x00000000
        /*093c*/ 	.short	0x0101
        /*093e*/ 	.byte	0x0d
	.zero		1


	//   ....[133]....
        /*0940*/ 	.word	0x00005230
        /*0944*/ 	.word	0x000000ff
        /*0948*/ 	.word	0x00000190
        /*094c*/ 	.short	0x010a
        /*094e*/ 	.byte	0x07
	.zero		1


	//   ....[134]....
        /*0950*/ 	.word	0x00005270
        /*0954*/ 	.word	0x00000000
        /*0958*/ 	.word	0x00000198
        /*095c*/ 	.short	0x010a
        /*095e*/ 	.byte	0xff
	.zero		1


	//   ....[135]....
        /*0960*/ 	.word	0x000055a0
        /*0964*/ 	.word	0x00000000
        /*0968*/ 	.word	0x000001b0
        /*096c*/ 	.short	0x010a
        /*096e*/ 	.byte	0xff
	.zero		1


	//   ....[136]....
        /*0970*/ 	.word	0x000056b0
        /*0974*/ 	.word	0x00000000
        /*0978*/ 	.word	0x00000000
        /*097c*/ 	.short	0x0101
        /*097e*/ 	.byte	0xff
	.zero		1


	//   ....[137]....
        /*0980*/ 	.word	0x00006110
        /*0984*/ 	.word	0x00000003
        /*0988*/ 	.word	0x00000180
        /*098c*/ 	.short	0x010a
        /*098e*/ 	.byte	0xff
	.zero		1


	//   ....[138]....
        /*0990*/ 	.word	0x00006150
        /*0994*/ 	.word	0x000000cf
        /*0998*/ 	.word	0x000001d0
        /*099c*/ 	.short	0x010a
        /*099e*/ 	.byte	0xff
	.zero		1


	//   ....[139]....
        /*09a0*/ 	.word	0x00006280
        /*09a4*/ 	.word	0x00000003
        /*09a8*/ 	.word	0x00000180
        /*09ac*/ 	.short	0x010a
        /*09ae*/ 	.byte	0xff
	.zero		1


	//   ....[140]....
        /*09b0*/ 	.word	0x000063e0
        /*09b4*/ 	.word	0x00000000
        /*09b8*/ 	.word	0x00000000
        /*09bc*/ 	.short	0x0101
        /*09be*/ 	.byte	0xff
	.zero		1


	//   ....[141]....
        /*09c0*/ 	.word	0x00006440
        /*09c4*/ 	.word	0x000000cf
        /*09c8*/ 	.word	0x000001d0
        /*09cc*/ 	.short	0x010a
        /*09ce*/ 	.byte	0xff
	.zero		1


	//   ....[142]....
        /*09d0*/ 	.word	0x000077f0
        /*09d4*/ 	.word	0x000000d2
        /*09d8*/ 	.word	0x00000180
        /*09dc*/ 	.short	0x010a
        /*09de*/ 	.byte	0xff
	.zero		1


	//   ....[143]....
        /*09e0*/ 	.word	0x000078c0
        /*09e4*/ 	.word	0x000000d2
        /*09e8*/ 	.word	0x00000180
        /*09ec*/ 	.short	0x010a
        /*09ee*/ 	.byte	0xff
	.zero		1


	//   ....[144]....
        /*09f0*/ 	.word	0x00007a00
        /*09f4*/ 	.word	0x00000003
        /*09f8*/ 	.word	0x00000000
        /*09fc*/ 	.short	0x0101
        /*09fe*/ 	.byte	0xff
	.zero		1


	//   ....[145]....
        /*0a00*/ 	.word	0x00007f10
        /*0a04*/ 	.word	0x000000ff
        /*0a08*/ 	.word	0x00000000
        /*0a0c*/ 	.short	0x0101
        /*0a0e*/ 	.byte	0x05
	.zero		1


	//   ....[146]....
        /*0a10*/ 	.word	0x00008e90
        /*0a14*/ 	.word	0x00000003
        /*0a18*/ 	.word	0x00000220
        /*0a1c*/ 	.short	0x010a
        /*0a1e*/ 	.byte	0xff
	.zero		1


	//   ....[147]....
        /*0a20*/ 	.word	0x00008ef0
        /*0a24*/ 	.word	0x00000002
        /*0a28*/ 	.word	0x000000c0
        /*0a2c*/ 	.short	0x010a
        /*0a2e*/ 	.byte	0xff
	.zero		1


	//   ....[148]....
        /*0a30*/ 	.word	0x00008f50
        /*0a34*/ 	.word	0x00000002
        /*0a38*/ 	.word	0x000000c0
        /*0a3c*/ 	.short	0x010a
        /*0a3e*/ 	.byte	0xff
	.zero		1


	//   ....[149]....
        /*0a40*/ 	.word	0x00008fa0
        /*0a44*/ 	.word	0x00000002
        /*0a48*/ 	.word	0x000001b0
        /*0a4c*/ 	.short	0x010a
        /*0a4e*/ 	.byte	0xff
	.zero		1


	//   ....[150]....
        /*0a50*/ 	.word	0x00009000
        /*0a54*/ 	.word	0x00000000
        /*0a58*/ 	.word	0x00000000
        /*0a5c*/ 	.short	0x010a
        /*0a5e*/ 	.byte	0xff
	.zero		1


	//   ....[151]....
        /*0a60*/ 	.word	0x00009060
        /*0a64*/ 	.word	0x00000000
        /*0a68*/ 	.word	0x00000000
        /*0a6c*/ 	.short	0x010a
        /*0a6e*/ 	.byte	0xff
	.zero		1


	//   ....[152]....
        /*0a70*/ 	.word	0x000090c0
        /*0a74*/ 	.word	0x00000000
        /*0a78*/ 	.word	0x00000000
        /*0a7c*/ 	.short	0x010a
        /*0a7e*/ 	.byte	0xff
	.zero		1


	//   ....[153]....
        /*0a80*/ 	.word	0x00009120
        /*0a84*/ 	.word	0x00000000
        /*0a88*/ 	.word	0x00000000
        /*0a8c*/ 	.short	0x010a
        /*0a8e*/ 	.byte	0xff
	.zero		1


	//   ....[154]....
        /*0a90*/ 	.word	0x00009180
        /*0a94*/ 	.word	0x00000000
        /*0a98*/ 	.word	0x00000000
        /*0a9c*/ 	.short	0x010a
        /*0a9e*/ 	.byte	0xff
	.zero		1


	//   ....[155]....
        /*0aa0*/ 	.word	0x000091e0
        /*0aa4*/ 	.word	0x00000000
        /*0aa8*/ 	.word	0x00000000
        /*0aac*/ 	.short	0x010a
        /*0aae*/ 	.byte	0xff
	.zero		1


	//   ....[156]....
        /*0ab0*/ 	.word	0x00009240
        /*0ab4*/ 	.word	0x00000000
        /*0ab8*/ 	.word	0x00000000
        /*0abc*/ 	.short	0x010a
        /*0abe*/ 	.byte	0xff
	.zero		1


	//   ....[157]....
        /*0ac0*/ 	.word	0x000092a0
        /*0ac4*/ 	.word	0x00000000
        /*0ac8*/ 	.word	0x00000000
        /*0acc*/ 	.short	0x010a
        /*0ace*/ 	.byte	0xff
	.zero		1


	//   ....[158]....
        /*0ad0*/ 	.word	0x00009300
        /*0ad4*/ 	.word	0x00000000
        /*0ad8*/ 	.word	0x00000000
        /*0adc*/ 	.short	0x010a
        /*0ade*/ 	.byte	0xff
	.zero		1


	//   ....[159]....
        /*0ae0*/ 	.word	0x00009360
        /*0ae4*/ 	.word	0x00000000
        /*0ae8*/ 	.word	0x00000000
        /*0aec*/ 	.short	0x010a
        /*0aee*/ 	.byte	0xff
	.zero		1


	//   ....[160]....
        /*0af0*/ 	.word	0x000093c0
        /*0af4*/ 	.word	0x00000000
        /*0af8*/ 	.word	0x00000000
        /*0afc*/ 	.short	0x010a
        /*0afe*/ 	.byte	0xff
	.zero		1


	//   ....[161]....
        /*0b00*/ 	.word	0x00009420
        /*0b04*/ 	.word	0x00000000
        /*0b08*/ 	.word	0x00000000
        /*0b0c*/ 	.short	0x010a
        /*0b0e*/ 	.byte	0xff
	.zero		1


	//   ....[162]....
        /*0b10*/ 	.word	0x00009480
        /*0b14*/ 	.word	0x00000000
        /*0b18*/ 	.word	0x00000000
        /*0b1c*/ 	.short	0x010a
        /*0b1e*/ 	.byte	0xff
	.zero		1


	//   ....[163]....
        /*0b20*/ 	.word	0x000094e0
        /*0b24*/ 	.word	0x00000000
        /*0b28*/ 	.word	0x00000000
        /*0b2c*/ 	.short	0x010a
        /*0b2e*/ 	.byte	0xff
	.zero		1


	//   ....[164]....
        /*0b30*/ 	.word	0x00009540
        /*0b34*/ 	.word	0x00000000
        /*0b38*/ 	.word	0x00000000
        /*0b3c*/ 	.short	0x010a
        /*0b3e*/ 	.byte	0xff
	.zero		1


	//   ....[165]....
        /*0b40*/ 	.word	0x000095a0
        /*0b44*/ 	.word	0x00000000
        /*0b48*/ 	.word	0x00000000
        /*0b4c*/ 	.short	0x010a
        /*0b4e*/ 	.byte	0xff
	.zero		1


	//   ....[166]....
        /*0b50*/ 	.word	0x00009600
        /*0b54*/ 	.word	0x00000000
        /*0b58*/ 	.word	0x00000000
        /*0b5c*/ 	.short	0x010a
        /*0b5e*/ 	.byte	0xff
	.zero		1


	//   ....[167]....
        /*0b60*/ 	.word	0x00009660
        /*0b64*/ 	.word	0x00000000
        /*0b68*/ 	.word	0x00000000
        /*0b6c*/ 	.short	0x010a
        /*0b6e*/ 	.byte	0xff
	.zero		1


	//   ....[168]....
        /*0b70*/ 	.word	0x000096c0
        /*0b74*/ 	.word	0x00000000
        /*0b78*/ 	.word	0x00000000
        /*0b7c*/ 	.short	0x010a
        /*0b7e*/ 	.byte	0xff
	.zero		1


	//   ....[169]....
        /*0b80*/ 	.word	0x00009720
        /*0b84*/ 	.word	0x00000000
        /*0b88*/ 	.word	0x00000000
        /*0b8c*/ 	.short	0x010a
        /*0b8e*/ 	.byte	0xff
	.zero		1


	//   ....[170]....
        /*0b90*/ 	.word	0x00009780
        /*0b94*/ 	.word	0x00000000
        /*0b98*/ 	.word	0x00000000
        /*0b9c*/ 	.short	0x010a
        /*0b9e*/ 	.byte	0xff
	.zero		1


	//   ....[171]....
        /*0ba0*/ 	.word	0x000097e0
        /*0ba4*/ 	.word	0x00000000
        /*0ba8*/ 	.word	0x00000000
        /*0bac*/ 	.short	0x010a
        /*0bae*/ 	.byte	0xff
	.zero		1


	//   ....[172]....
        /*0bb0*/ 	.word	0x00009840
        /*0bb4*/ 	.word	0x00000000
        /*0bb8*/ 	.word	0x00000000
        /*0bbc*/ 	.short	0x010a
        /*0bbe*/ 	.byte	0xff
	.zero		1


	//   ....[173]....
        /*0bc0*/ 	.word	0x00009890
        /*0bc4*/ 	.word	0x00000000
        /*0bc8*/ 	.word	0x00000210
        /*0bcc*/ 	.short	0x010a
        /*0bce*/ 	.byte	0xff
	.zero		1


	//   ....[174]....
        /*0bd0*/ 	.word	0x000098f0
        /*0bd4*/ 	.word	0x00000000
        /*0bd8*/ 	.word	0x000001c0
        /*0bdc*/ 	.short	0x010a
        /*0bde*/ 	.byte	0xff
	.zero		1


	//   ....[175]....
        /*0be0*/ 	.word	0x00009940
        /*0be4*/ 	.word	0x00000000
        /*0be8*/ 	.word	0x000001b0
        /*0bec*/ 	.short	0x010a
        /*0bee*/ 	.byte	0xff
	.zero		1


	//   ....[176]....
        /*0bf0*/ 	.word	0x000099a0
        /*0bf4*/ 	.word	0x00000000
        /*0bf8*/ 	.word	0x000001c0
        /*0bfc*/ 	.short	0x010a
        /*0bfe*/ 	.byte	0xff
	.zero		1


	//   ....[177]....
        /*0c00*/ 	.word	0x000099f0
        /*0c04*/ 	.word	0x00000000
        /*0c08*/ 	.word	0x000001b0
        /*0c0c*/ 	.short	0x010a
        /*0c0e*/ 	.byte	0xff
	.zero		1


	//   ....[178]....
        /*0c10*/ 	.word	0x00009a50
        /*0c14*/ 	.word	0x00000003
        /*0c18*/ 	.word	0x000001f0
        /*0c1c*/ 	.short	0x010a
        /*0c1e*/ 	.byte	0xff
	.zero		1


	//   ....[179]....
        /*0c20*/ 	.word	0x00009ab0
        /*0c24*/ 	.word	0x00000000
        /*0c28*/ 	.word	0x00000000
        /*0c2c*/ 	.short	0x010a
        /*0c2e*/ 	.byte	0xff
	.zero		1


	//   ....[180]....
        /*0c30*/ 	.word	0x00009b10
        /*0c34*/ 	.word	0x00000000
        /*0c38*/ 	.word	0x00000000
        /*0c3c*/ 	.short	0x010a
        /*0c3e*/ 	.byte	0xff
	.zero		1


	//   ....[181]....
        /*0c40*/ 	.word	0x00009b70
        /*0c44*/ 	.word	0x00000000
        /*0c48*/ 	.word	0x00000000
        /*0c4c*/ 	.short	0x010a
        /*0c4e*/ 	.byte	0xff
	.zero		1


	//   ....[182]....
        /*0c50*/ 	.word	0x00009bd0
        /*0c54*/ 	.word	0x00000000
        /*0c58*/ 	.word	0x00000000
        /*0c5c*/ 	.short	0x010a
        /*0c5e*/ 	.byte	0xff
	.zero		1


	//   ....[183]....
        /*0c60*/ 	.word	0x00009c30
        /*0c64*/ 	.word	0x00000000
        /*0c68*/ 	.word	0x00000000
        /*0c6c*/ 	.short	0x010a
        /*0c6e*/ 	.byte	0xff
	.zero		1


	//   ....[184]....
        /*0c70*/ 	.word	0x00009c80
        /*0c74*/ 	.word	0x00000000
        /*0c78*/ 	.word	0x000001b0
        /*0c7c*/ 	.short	0x010a
        /*0c7e*/ 	.byte	0xff
	.zero		1


	//   ....[185]....
        /*0c80*/ 	.word	0x00009ce0
        /*0c84*/ 	.word	0x00000000
        /*0c88*/ 	.word	0x000001a8
        /*0c8c*/ 	.short	0x010a
        /*0c8e*/ 	.byte	0xff
	.zero		1


	//   ....[186]....
        /*0c90*/ 	.word	0x00009d40
        /*0c94*/ 	.word	0x00000003
        /*0c98*/ 	.word	0x00000190
        /*0c9c*/ 	.short	0x010a
        /*0c9e*/ 	.byte	0xff
	.zero		1


	//   ....[187]....
        /*0ca0*/ 	.word	0x00009da0
        /*0ca4*/ 	.word	0x00000003
        /*0ca8*/ 	.word	0x00000198
        /*0cac*/ 	.short	0x010a
        /*0cae*/ 	.byte	0xff
	.zero		1


	//   ....[188]....
        /*0cb0*/ 	.word	0x00009e00
        /*0cb4*/ 	.word	0x00000000
        /*0cb8*/ 	.word	0x00000190
        /*0cbc*/ 	.short	0x010a
        /*0cbe*/ 	.byte	0xff
	.zero		1


	//   ....[189]....
        /*0cc0*/ 	.word	0x00009e50
        /*0cc4*/ 	.word	0x00000000
        /*0cc8*/ 	.word	0x000001b0
        /*0ccc*/ 	.short	0x010a
        /*0cce*/ 	.byte	0xff
	.zero		1


	//   ....[190]....
        /*0cd0*/ 	.word	0x00009ea0
        /*0cd4*/ 	.word	0x00000003
        /*0cd8*/ 	.word	0x00000180
        /*0cdc*/ 	.short	0x010a
        /*0cde*/ 	.byte	0xff
	.zero		1


	//   ....[191]....
        /*0ce0*/ 	.word	0x00009ef0
        /*0ce4*/ 	.word	0x000000cf
        /*0ce8*/ 	.word	0x000001d0
        /*0cec*/ 	.short	0x010a
        /*0cee*/ 	.byte	0xff
	.zero		1


	//   ....[192]....
        /*0cf0*/ 	.word	0x00009f40
        /*0cf4*/ 	.word	0x000000d2
        /*0cf8*/ 	.word	0x00000180
        /*0cfc*/ 	.short	0x010a
        /*0cfe*/ 	.byte	0xff
	.zero		1


	//----- nvinfo : EIATTR_NUM_MBARRIERS
	.align		4
.L_47:
        /*0d00*/ 	.byte	0x03, 0x38
        /*0d02*/ 	.short	0x0046


	//----- nvinfo : EIATTR_EXIT_INSTR_OFFSETS
	.align		4
        /*0d04*/ 	.byte	0x04, 0x1c
        /*0d06*/ 	.short	(.L_49 - .L_48)


	//   ....[0]....
.L_48:
        /*0d08*/ 	.word	0x00003290


	//   ....[1]....
        /*0d0c*/ 	.word	0x00003780


	//   ....[2]....
        /*0d10*/ 	.word	0x000037e0


	//   ....[3]....
        /*0d14*/ 	.word	0x00004590


	//   ....[4]....
        /*0d18*/ 	.word	0x000052a0


	//   ....[5]....
        /*0d1c*/ 	.word	0x000052e0


	//   ....[6]....
        /*0d20*/ 	.word	0x00008e80


	//----- nvinfo : EIATTR_MAX_THREADS
	.align		4
.L_49:
        /*0d24*/ 	.byte	0x04, 0x05
        /*0d26*/ 	.short	(.L_51 - .L_50)
.L_50:
        /*0d28*/ 	.word	0x00000100
        /*0d2c*/ 	.word	0x00000001
        /*0d30*/ 	.word	0x00000001


	//----- nvinfo : EIATTR_CRS_STACK_SIZE
	.align		4
.L_51:
        /*0d34*/ 	.byte	0x04, 0x1e
        /*0d36*/ 	.short	(.L_53 - .L_52)
.L_52:
        /*0d38*/ 	.word	0x00000000


	//----- nvinfo : EIATTR_CBANK_PARAM_SIZE
	.align		4
.L_53:
        /*0d3c*/ 	.byte	0x03, 0x19
        /*0d3e*/ 	.short	0x0800


	//----- nvinfo : EIATTR_PARAM_CBANK
	.align		4
        /*0d40*/ 	.byte	0x04, 0x0a
        /*0d42*/ 	.short	(.L_55 - .L_54)
	.align		4
.L_54:
        /*0d44*/ 	.word	index@(.nv.constant0._ZN7cutlass13device_kernelINS_4gemm6kernel13GemmUniversalIN4cute5tupleIJiiiiEEENS1_10collective13CollectiveMmaINS1_35MainloopSm100TmaUmmaWarpSpecializedILi24ELi2ELi4ENS5_IJNS4_1CILi1EEESB_SB_EEEEENS5_IJNSA_ILi128EEESE_NSA_ILi32EEEEEENS_12float_e5m2_tENS5_IJlSB_lEEESH_SI_NS4_8TiledMMAINS4_8MMA_AtomIJNS4_10MMA_TraitsINS4_19SM100_MMA_F8F6F4_SSEJSH_SH_fSE_SE_NS4_17integral_constantINS4_4UMMA5MajorELSP_0EEESQ_NSN_INSO_7ScaleInELSR_0EEESS_EEEEEENS4_6LayoutISC_NS5_IJNSA_ILi0EEESW_SW_EEEEENS5_IJNS4_10UnderscoreESZ_SZ_EEEEENS4_13SM90_TMA_LOADENS4_14ComposedLayoutINS4_7SwizzleILi1ELi4ELi3EEENS4_18smem_ptr_flag_bitsILi8EEENSV_INS5_IJNSA_ILi8EEESF_EEENS5_IJSF_SB_EEEEEEEvNS4_8identityES12_S1C_vS1D_EENS_8epilogue10collective18CollectiveEpilogueINS1F_23Sm100TmaWarpSpecializedILi2ELi2ELi64ELb0ELb0EEEJSG_NS5_IJNSV_ISE_SB_EENSV_INSA_ILi64EEESB_EEEEESH_SI_SH_SI_NS1F_6fusion15FusionCallbacksIS1J_NS1O_17LinearCombinationISH_fSH_fLNS_15FloatRoundStyleE2EEESG_S1N_JEEENS4_5SM1004TMEM4LOAD26SM100_TMEM_LOAD_32dp32b64xES12_NS13_INS14_ILi2ELi4ELi3EEES17_NSV_INS5_IJS18_S1L_EEENS5_IJS1L_SB_EEEEEEENS4_39AutoVectorizingCopyWithAssumedAlignmentILi128EEENS4_14SM90_TMA_STOREES22_S24_S24_EEEvvEEEEvNT_6ParamsE)
        /*0d48*/ 	.short	0x0380
        /*0d4a*/ 	.short	0x0800


	//----- nvinfo : EIATTR_SW_WAR
	.align		4
.L_55:
        /*0d4c*/ 	.byte	0x04, 0x36
        /*0d4e*/ 	.short	(.L_57 - .L_56)
.L_56:
        /*0d50*/ 	.word	0x00000008
.L_57:


//--------------------- .nv.callgraph             --------------------------
	.section	.nv.callgraph,"",@"SHT_CUDA_CALLGRAPH"
	.align	4
	.sectionentsize	8
	.align		4
        /*0000*/ 	.word	0x00000000
	.align		4
        /*0004*/ 	.word	0xffffffff
	.align		4
        /*0008*/ 	.word	index@(_ZN7cutlass13device_kernelINS_4gemm6kernel13GemmUniversalIN4cute5tupleIJiiiiEEENS1_10collective13CollectiveMmaINS1_35MainloopSm100TmaUmmaWarpSpecializedILi24ELi2ELi4ENS5_IJNS4_1CILi1EEESB_SB_EEEEENS5_IJNSA_ILi128EEESE_NSA_ILi32EEEEEENS_12float_e5m2_tENS5_IJlSB_lEEESH_SI_NS4_8TiledMMAINS4_8MMA_AtomIJNS4_10MMA_TraitsINS4_19SM100_MMA_F8F6F4_SSEJSH_SH_fSE_SE_NS4_17integral_constantINS4_4UMMA5MajorELSP_0EEESQ_NSN_INSO_7ScaleInELSR_0EEESS_EEEEEENS4_6LayoutISC_NS5_IJNSA_ILi0EEESW_SW_EEEEENS5_IJNS4_10UnderscoreESZ_SZ_EEEEENS4_13SM90_TMA_LOADENS4_14ComposedLayoutINS4_7SwizzleILi1ELi4ELi3EEENS4_18smem_ptr_flag_bitsILi8EEENSV_INS5_IJNSA_ILi8EEESF_EEENS5_IJSF_SB_EEEEEEEvNS4_8identityES12_S1C_vS1D_EENS_8epilogue10collective18CollectiveEpilogueINS1F_23Sm100TmaWarpSpecializedILi2ELi2ELi64ELb0ELb0EEEJSG_NS5_IJNSV_ISE_SB_EENSV_INSA_ILi64EEESB_EEEEESH_SI_SH_SI_NS1F_6fusion15FusionCallbacksIS1J_NS1O_17LinearCombinationISH_fSH_fLNS_15FloatRoundStyleE2EEESG_S1N_JEEENS4_5SM1004TMEM4LOAD26SM100_TMEM_LOAD_32dp32b64xES12_NS13_INS14_ILi2ELi4ELi3EEES17_NSV_INS5_IJS18_S1L_EEENS5_IJS1L_SB_EEEEEEENS4_39AutoVectorizingCopyWithAssumedAlignmentILi128EEENS4_14SM90_TMA_STOREES22_S24_S24_EEEvvEEEEvNT_6ParamsE)
	.align		4
        /*000c*/ 	.word	index@(__assertfail)
	.align		4
        /*0010*/ 	.word	0x00000000
	.align		4
        /*0014*/ 	.word	0xfffffffe
	.align		4
        /*0018*/ 	.word	0x00000000
	.align		4
        /*001c*/ 	.word	0xfffffffd
	.align		4
        /*0020*/ 	.word	0x00000000
	.align		4
        /*0024*/ 	.word	0xfffffffc


//--------------------- .nv.constant4             --------------------------
	.section	.nv.constant4,"a",@progbits
	.align	8
	.align		8
.nv.constant4:
        /*0000*/ 	.dword	__assertfail
	.align		8
        /*0008*/ 	.dword	__unnamed_1
	.align		8
        /*0010*/ 	.dword	__unnamed_2
	.align		8
        /*0018*/ 	.dword	_ZN39_INTERNAL_81998fdc_4_k_cu_c0841a7b_78204cuda3std3__45__cpo5beginE
	.align		8
        /*0020*/ 	.dword	_ZN39_INTERNAL_81998fdc_4_k_cu_c0841a7b_78204cuda3std3__45__cpo3endE
	.align		8
        /*0028*/ 	.dword	_ZN39_INTERNAL_81998fdc_4_k_cu_c0841a7b_78204cuda3std3__45__cpo6cbeginE
	.align		8
        /*0030*/ 	.dword	_ZN39_INTERNAL_81998fdc_4_k_cu_c0841a7b_78204cuda3std3__45__cpo4cendE
	.align		8
        /*0038*/ 	.dword	_ZN39_INTERNAL_81998fdc_4_k_cu_c0841a7b_78204cuda3std3__441_GLOBAL__N__81998fdc_4_k_cu_c0841a7b_78206ignoreE
	.align		8
        /*0040*/ 	.dword	_ZN39_INTERNAL_81998fdc_4_k_cu_c0841a7b_78204cuda3std3__419piecewise_constructE
	.align		8
        /*0048*/ 	.dword	_ZN39_INTERNAL_81998fdc_4_k_cu_c0841a7b_78204cuda3std3__48in_placeE
	.align		8
        /*0050*/ 	.dword	_ZN39_INTERNAL_81998fdc_4_k_cu_c0841a7b_78204cuda3std6ranges3__45__cpo4swapE
	.align		8
        /*0058*/ 	.dword	_ZN39_INTERNAL_81998fdc_4_k_cu_c0841a7b_78204cuda3std6ranges3__45__cpo9iter_moveE
	.align		8
        /*0060*/ 	.dword	_ZN39_INTERNAL_81998fdc_4_k_cu_c0841a7b_78204cute7productE
	.align		8
        /*0068*/ 	.dword	_ZN39_INTERNAL_81998fdc_4_k_cu_c0841a7b_78204cute1_E
	.align		8
        /*0070*/ 	.dword	$str$25
	.align		8
        /*0078*/ 	.dword	$str$26
	.align		8
        /*0080*/ 	.dword	$str$27
	.align		8
        /*0088*/ 	.dword	$str$28


//--------------------- .text._ZN7cutlass13device_kernelINS_4gemm6kernel13GemmUniversalIN4cute5tupleIJiiiiEEENS1_10collective13CollectiveMmaINS1_35MainloopSm100TmaUmmaWarpSpecializedILi24ELi2ELi4ENS5_IJNS4_1CILi1EEESB_SB_EEEEENS5_IJNSA_ILi128EEESE_NSA_ILi32EEEEEENS_12float_e5m2_tENS5_IJlSB_lEEESH_SI_NS4_8TiledMMAINS4_8MMA_AtomIJNS4_10MMA_TraitsINS4_19SM100_MMA_F8F6F4_SSEJSH_SH_fSE_SE_NS4_17integral_constantINS4_4UMMA5MajorELSP_0EEESQ_NSN_INSO_7ScaleInELSR_0EEESS_EEEEEENS4_6LayoutISC_NS5_IJNSA_ILi0EEESW_SW_EEEEENS5_IJNS4_10UnderscoreESZ_SZ_EEEEENS4_13SM90_TMA_LOADENS4_14ComposedLayoutINS4_7SwizzleILi1ELi4ELi3EEENS4_18smem_ptr_flag_bitsILi8EEENSV_INS5_IJNSA_ILi8EEESF_EEENS5_IJSF_SB_EEEEEEEvNS4_8identityES12_S1C_vS1D_EENS_8epilogue10collective18CollectiveEpilogueINS1F_23Sm100TmaWarpSpecializedILi2ELi2ELi64ELb0ELb0EEEJSG_NS5_IJNSV_ISE_SB_EENSV_INSA_ILi64EEESB_EEEEESH_SI_SH_SI_NS1F_6fusion15FusionCallbacksIS1J_NS1O_17LinearCombinationISH_fSH_fLNS_15FloatRoundStyleE2EEESG_S1N_JEEENS4_5SM1004TMEM4LOAD26SM100_TMEM_LOAD_32dp32b64xES12_NS13_INS14_ILi2ELi4ELi3EEES17_NSV_INS5_IJS18_S1L_EEENS5_IJS1L_SB_EEEEEEENS4_39AutoVectorizingCopyWithAssumedAlignmentILi128EEENS4_14SM90_TMA_STOREES22_S24_S24_EEEvvEEEEvNT_6ParamsE --------------------------
	.section	.text._ZN7cutlass13device_kernelINS_4gemm6kernel13GemmUniversalIN4cute5tupleIJiiiiEEENS1_10collective13CollectiveMmaINS1_35MainloopSm100TmaUmmaWarpSpecializedILi24ELi2ELi4ENS5_IJNS4_1CILi1EEESB_SB_EEEEENS5_IJNSA_ILi128EEESE_NSA_ILi32EEEEEENS_12float_e5m2_tENS5_IJlSB_lEEESH_SI_NS4_8TiledMMAINS4_8MMA_AtomIJNS4_10MMA_TraitsINS4_19SM100_MMA_F8F6F4_SSEJSH_SH_fSE_SE_NS4_17integral_constantINS4_4UMMA5MajorELSP_0EEESQ_NSN_INSO_7ScaleInELSR_0EEESS_EEEEEENS4_6LayoutISC_NS5_IJNSA_ILi0EEESW_SW_EEEEENS5_IJNS4_10UnderscoreESZ_SZ_EEEEENS4_13SM90_TMA_LOADENS4_14ComposedLayoutINS4_7SwizzleILi1ELi4ELi3EEENS4_18smem_ptr_flag_bitsILi8EEENSV_INS5_IJNSA_ILi8EEESF_EEENS5_IJSF_SB_EEEEEEEvNS4_8identityES12_S1C_vS1D_EENS_8epilogue10collective18CollectiveEpilogueINS1F_23Sm100TmaWarpSpecializedILi2ELi2ELi64ELb0ELb0EEEJSG_NS5_IJNSV_ISE_SB_EENSV_INSA_ILi64EEESB_EEEEESH_SI_SH_SI_NS1F_6fusion15FusionCallbacksIS1J_NS1O_17LinearCombinationISH_fSH_fLNS_15FloatRoundStyleE2EEESG_S1N_JEEENS4_5SM1004TMEM4LOAD26SM100_TMEM_LOAD_32dp32b64xES12_NS13_INS14_ILi2ELi4ELi3EEES17_NSV_INS5_IJS18_S1L_EEENS5_IJS1L_SB_EEEEEEENS4_39AutoVectorizingCopyWithAssumedAlignmentILi128EEENS4_14SM90_TMA_STOREES22_S24_S24_EEEvvEEEEvNT_6ParamsE,"ax",@progbits
	.align	128
.text._ZN7cutlass13device_kernelINS_4gemm6kernel13GemmUniversalIN4cute5tupleIJiiiiEEENS1_10collective13CollectiveMmaINS1_35MainloopSm100TmaUmmaWarpSpecializedILi24ELi2ELi4ENS5_IJNS4_1CILi1EEESB_SB_EEEEENS5_IJNSA_ILi128EEESE_NSA_ILi32EEEEEENS_12float_e5m2_tENS5_IJlSB_lEEESH_SI_NS4_8TiledMMAINS4_8MMA_AtomIJNS4_10MMA_TraitsINS4_19SM100_MMA_F8F6F4_SSEJSH_SH_fSE_SE_NS4_17integral_constantINS4_4UMMA5MajorELSP_0EEESQ_NSN_INSO_7ScaleInELSR_0EEESS_EEEEEENS4_6LayoutISC_NS5_IJNSA_ILi0EEESW_SW_EEEEENS5_IJNS4_10UnderscoreESZ_SZ_EEEEENS4_13SM90_TMA_LOADENS4_14ComposedLayoutINS4_7SwizzleILi1ELi4ELi3EEENS4_18smem_ptr_flag_bitsILi8EEENSV_INS5_IJNSA_ILi8EEESF_EEENS5_IJSF_SB_EEEEEEEvNS4_8identityES12_S1C_vS1D_EENS_8epilogue10collective18CollectiveEpilogueINS1F_23Sm100TmaWarpSpecializedILi2ELi2ELi64ELb0ELb0EEEJSG_NS5_IJNSV_ISE_SB_EENSV_INSA_ILi64EEESB_EEEEESH_SI_SH_SI_NS1F_6fusion15FusionCallbacksIS1J_NS1O_17LinearCombinationISH_fSH_fLNS_15FloatRoundStyleE2EEESG_S1N_JEEENS4_5SM1004TMEM4LOAD26SM100_TMEM_LOAD_32dp32b64xES12_NS13_INS14_ILi2ELi4ELi3EEES17_NSV_INS5_IJS18_S1L_EEENS5_IJS1L_SB_EEEEEEENS4_39AutoVectorizingCopyWithAssumedAlignmentILi128EEENS4_14SM90_TMA_STOREES22_S24_S24_EEEvvEEEEvNT_6ParamsE:
        .type           _ZN7cutlass13device_kernelINS_4gemm6kernel13GemmUniversalIN4cute5tupleIJiiiiEEENS1_10collective13CollectiveMmaINS1_35MainloopSm100TmaUmmaWarpSpecializedILi24ELi2ELi4ENS5_IJNS4_1CILi1EEESB_SB_EEEEENS5_IJNSA_ILi128EEESE_NSA_ILi32EEEEEENS_12float_e5m2_tENS5_IJlSB_lEEESH_SI_NS4_8TiledMMAINS4_8MMA_AtomIJNS4_10MMA_TraitsINS4_19SM100_MMA_F8F6F4_SSEJSH_SH_fSE_SE_NS4_17integral_constantINS4_4UMMA5MajorELSP_0EEESQ_NSN_INSO_7ScaleInELSR_0EEESS_EEEEEENS4_6LayoutISC_NS5_IJNSA_ILi0EEESW_SW_EEEEENS5_IJNS4_10UnderscoreESZ_SZ_EEEEENS4_13SM90_TMA_LOADENS4_14ComposedLayoutINS4_7SwizzleILi1ELi4ELi3EEENS4_18smem_ptr_flag_bitsILi8EEENSV_INS5_IJNSA_ILi8EEESF_EEENS5_IJSF_SB_EEEEEEEvNS4_8identityES12_S1C_vS1D_EENS_8epilogue10collective18CollectiveEpilogueINS1F_23Sm100TmaWarpSpecializedILi2ELi2ELi64ELb0ELb0EEEJSG_NS5_IJNSV_ISE_SB_EENSV_INSA_ILi64EEESB_EEEEESH_SI_SH_SI_NS1F_6fusion15FusionCallbacksIS1J_NS1O_17LinearCombinationISH_fSH_fLNS_15FloatRoundStyleE2EEESG_S1N_JEEENS4_5SM1004TMEM4LOAD26SM100_TMEM_LOAD_32dp32b64xES12_NS13_INS14_ILi2ELi4ELi3EEES17_NSV_INS5_IJS18_S1L_EEENS5_IJS1L_SB_EEEEEEENS4_39AutoVectorizingCopyWithAssumedAlignmentILi128EEENS4_14SM90_TMA_STOREES22_S24_S24_EEEvvEEEEvNT_6ParamsE,@function
        .size           _ZN7cutlass13device_kernelINS_4gemm6kernel13GemmUniversalIN4cute5tupleIJiiiiEEENS1_10collective13CollectiveMmaINS1_35MainloopSm100TmaUmmaWarpSpecializedILi24ELi2ELi4ENS5_IJNS4_1CILi1EEESB_SB_EEEEENS5_IJNSA_ILi128EEESE_NSA_ILi32EEEEEENS_12float_e5m2_tENS5_IJlSB_lEEESH_SI_NS4_8TiledMMAINS4_8MMA_AtomIJNS4_10MMA_TraitsINS4_19SM100_MMA_F8F6F4_SSEJSH_SH_fSE_SE_NS4_17integral_constantINS4_4UMMA5MajorELSP_0EEESQ_NSN_INSO_7ScaleInELSR_0EEESS_EEEEEENS4_6LayoutISC_NS5_IJNSA_ILi0EEESW_SW_EEEEENS5_IJNS4_10UnderscoreESZ_SZ_EEEEENS4_13SM90_TMA_LOADENS4_14ComposedLayoutINS4_7SwizzleILi1ELi4ELi3EEENS4_18smem_ptr_flag_bitsILi8EEENSV_INS5_IJNSA_ILi8EEESF_EEENS5_IJSF_SB_EEEEEEEvNS4_8identityES12_S1C_vS1D_EENS_8epilogue10collective18CollectiveEpilogueINS1F_23Sm100TmaWarpSpecializedILi2ELi2ELi64ELb0ELb0EEEJSG_NS5_IJNSV_ISE_SB_EENSV_INSA_ILi64EEESB_EEEEESH_SI_SH_SI_NS1F_6fusion15FusionCallbacksIS1J_NS1O_17LinearCombinationISH_fSH_fLNS_15FloatRoundStyleE2EEESG_S1N_JEEENS4_5SM1004TMEM4LOAD26SM100_TMEM_LOAD_32dp32b64xES12_NS13_INS14_ILi2ELi4ELi3EEES17_NSV_INS5_IJS18_S1L_EEENS5_IJS1L_SB_EEEEEEENS4_39AutoVectorizingCopyWithAssumedAlignmentILi128EEENS4_14SM90_TMA_STOREES22_S24_S24_EEEvvEEEEvNT_6ParamsE,(.L_x_204 - _ZN7cutlass13device_kernelINS_4gemm6kernel13GemmUniversalIN4cute5tupleIJiiiiEEENS1_10collective13CollectiveMmaINS1_35MainloopSm100TmaUmmaWarpSpecializedILi24ELi2ELi4ENS5_IJNS4_1CILi1EEESB_SB_EEEEENS5_IJNSA_ILi128EEESE_NSA_ILi32EEEEEENS_12float_e5m2_tENS5_IJlSB_lEEESH_SI_NS4_8TiledMMAINS4_8MMA_AtomIJNS4_10MMA_TraitsINS4_19SM100_MMA_F8F6F4_SSEJSH_SH_fSE_SE_NS4_17integral_constantINS4_4UMMA5MajorELSP_0EEESQ_NSN_INSO_7ScaleInELSR_0EEESS_EEEEEENS4_6LayoutISC_NS5_IJNSA_ILi0EEESW_SW_EEEEENS5_IJNS4_10UnderscoreESZ_SZ_EEEEENS4_13SM90_TMA_LOADENS4_14ComposedLayoutINS4_7SwizzleILi1ELi4ELi3EEENS4_18smem_ptr_flag_bitsILi8EEENSV_INS5_IJNSA_ILi8EEESF_EEENS5_IJSF_SB_EEEEEEEvNS4_8identityES12_S1C_vS1D_EENS_8epilogue10collective18CollectiveEpilogueINS1F_23Sm100TmaWarpSpecializedILi2ELi2ELi64ELb0ELb0EEEJSG_NS5_IJNSV_ISE_SB_EENSV_INSA_ILi64EEESB_EEEEESH_SI_SH_SI_NS1F_6fusion15FusionCallbacksIS1J_NS1O_17LinearCombinationISH_fSH_fLNS_15FloatRoundStyleE2EEESG_S1N_JEEENS4_5SM1004TMEM4LOAD26SM100_TMEM_LOAD_32dp32b64xES12_NS13_INS14_ILi2ELi4ELi3EEES17_NSV_INS5_IJS18_S1L_EEENS5_IJS1L_SB_EEEEEEENS4_39AutoVectorizingCopyWithAssumedAlignmentILi128EEENS4_14SM90_TMA_STOREES22_S24_S24_EEEvvEEEEvNT_6ParamsE)
        .other          _ZN7cutlass13device_kernelINS_4gemm6kernel13GemmUniversalIN4cute5tupleIJiiiiEEENS1_10collective13CollectiveMmaINS1_35MainloopSm100TmaUmmaWarpSpecializedILi24ELi2ELi4ENS5_IJNS4_1CILi1EEESB_SB_EEEEENS5_IJNSA_ILi128EEESE_NSA_ILi32EEEEEENS_12float_e5m2_tENS5_IJlSB_lEEESH_SI_NS4_8TiledMMAINS4_8MMA_AtomIJNS4_10MMA_TraitsINS4_19SM100_MMA_F8F6F4_SSEJSH_SH_fSE_SE_NS4_17integral_constantINS4_4UMMA5MajorELSP_0EEESQ_NSN_INSO_7ScaleInELSR_0EEESS_EEEEEENS4_6LayoutISC_NS5_IJNSA_ILi0EEESW_SW_EEEEENS5_IJNS4_10UnderscoreESZ_SZ_EEEEENS4_13SM90_TMA_LOADENS4_14ComposedLayoutINS4_7SwizzleILi1ELi4ELi3EEENS4_18smem_ptr_flag_bitsILi8EEENSV_INS5_IJNSA_ILi8EEESF_EEENS5_IJSF_SB_EEEEEEEvNS4_8identityES12_S1C_vS1D_EENS_8epilogue10collective18CollectiveEpilogueINS1F_23Sm100TmaWarpSpecializedILi2ELi2ELi64ELb0ELb0EEEJSG_NS5_IJNSV_ISE_SB_EENSV_INSA_ILi64EEESB_EEEEESH_SI_SH_SI_NS1F_6fusion15FusionCallbacksIS1J_NS1O_17LinearCombinationISH_fSH_fLNS_15FloatRoundStyleE2EEESG_S1N_JEEENS4_5SM1004TMEM4LOAD26SM100_TMEM_LOAD_32dp32b64xES12_NS13_INS14_ILi2ELi4ELi3EEES17_NSV_INS5_IJS18_S1L_EEENS5_IJS1L_SB_EEEEEEENS4_39AutoVectorizingCopyWithAssumedAlignmentILi128EEENS4_14SM90_TMA_STOREES22_S24_S24_EEEvvEEEEvNT_6ParamsE,@"STO_CUDA_ENTRY STV_DEFAULT"
_ZN7cutlass13device_kernelINS_4gemm6kernel13GemmUniversalIN4cute5tupleIJiiiiEEENS1_10collective13CollectiveMmaINS1_35MainloopSm100TmaUmmaWarpSpecializedILi24ELi2ELi4ENS5_IJNS4_1CILi1EEESB_SB_EEEEENS5_IJNSA_ILi128EEESE_NSA_ILi32EEEEEENS_12float_e5m2_tENS5_IJlSB_lEEESH_SI_NS4_8TiledMMAINS4_8MMA_AtomIJNS4_10MMA_TraitsINS4_19SM100_MMA_F8F6F4_SSEJSH_SH_fSE_SE_NS4_17integral_constantINS4_4UMMA5MajorELSP_0EEESQ_NSN_INSO_7ScaleInELSR_0EEESS_EEEEEENS4_6LayoutISC_NS5_IJNSA_ILi0EEESW_SW_EEEEENS5_IJNS4_10UnderscoreESZ_SZ_EEEEENS4_13SM90_TMA_LOADENS4_14ComposedLayoutINS4_7SwizzleILi1ELi4ELi3EEENS4_18smem_ptr_flag_bitsILi8EEENSV_INS5_IJNSA_ILi8EEESF_EEENS5_IJSF_SB_EEEEEEEvNS4_8identityES12_S1C_vS1D_EENS_8epilogue10collective18CollectiveEpilogueINS1F_23Sm100TmaWarpSpecializedILi2ELi2ELi64ELb0ELb0EEEJSG_NS5_IJNSV_ISE_SB_EENSV_INSA_ILi64EEESB_EEEEESH_SI_SH_SI_NS1F_6fusion15FusionCallbacksIS1J_NS1O_17LinearCombinationISH_fSH_fLNS_15FloatRoundStyleE2EEESG_S1N_JEEENS4_5SM1004TMEM4LOAD26SM100_TMEM_LOAD_32dp32b64xES12_NS13_INS14_ILi2ELi4ELi3EEES17_NSV_INS5_IJS18_S1L_EEENS5_IJS1L_SB_EEEEEEENS4_39AutoVectorizingCopyWithAssumedAlignmentILi128EEENS4_14SM90_TMA_STOREES22_S24_S24_EEEvvEEEEvNT_6ParamsE:
[----:B------:R-:W1:Y:S01]  /*0000*/  LDC R1, c[0x0][0x37c] ;  /* 0x0000df00ff017b82 */ /* 0x000e620000000800 */
[----:B------:R-:W2:Y:S01]  /*0010*/  S2R R189, SR_TID.X ;  /* 0x0000000000bd7919 */ /* 0x000ea20000002100 */
[----:B------:R-:W3:Y:S01]  /*0020*/  LDCU.64 UR4, c[0x0][0x890] ;  /* 0x00011200ff0477ac */ /* 0x000ee20008000a00 */
[----:B------:R-:W-:Y:S02]  /*0030*/  PRMT R171, RZ, 0x7610, R171 ;  /* 0x00007610ffab7816 */ /* 0x000fe400000000ab */
[----:B------:R-:W-:Y:S01]  /*0040*/  ELECT P5, URZ, PT ;  /* 0x0000000000ff782f */ /* 0x000fe200038a0000 */
[----:B------:R-:W4:Y:S01]  /*0050*/  LDCU.64 UR46, c[0x0][0x358] ;  /* 0x00006b00ff2e77ac */ /* 0x000f220008000a00 */
[----:B---3--:R-:W-:-:S04]  /*0060*/  UISETP.NE.U32.AND UP0, UPT, UR4, URZ, UPT ;  /* 0x000000ff0400728c */ /* 0x008fc8000bf05070 */
[----:B------:R-:W-:Y:S01]  /*0070*/  UISETP.NE.AND.EX UP0, UPT, UR5, URZ, UPT, UP0 ;  /* 0x000000ff0500728c */ /* 0x000fe2000bf05300 */
[----:B--2---:R-:W-:-:S05]  /*0080*/  SHF.R.U32.HI R173, RZ, 0x5, R189 ;  /* 0x00000005ffad7819 */ /* 0x004fca00000116bd */
[----:B------:R-:W2:Y:S02]  /*0090*/  SHFL.IDX PT, R0, R173, RZ, 0x1f ;  /* 0x00001fffad007589 */ /* 0x000ea400000e0000 */
[----:B--2---:R-:W-:Y:S01]  /*00a0*/  R2UR UR8, R0 ;  /* 0x00000000000872ca */ /* 0x004fe200000e0000 */
[----:B-1--4-:R-:W-:-:S14]  /*00b0*/  BRA.U UP0, `(.L_x_0) ;  /* 0x00000001002c7547 */ /* 0x012fdc000b800000 */
[----:B------:R-:W1:Y:S02]  /*00c0*/  LDCU.64 UR6, c[0x0][0x888] ;  /* 0x00011100ff0677ac */ /* 0x000e640008000a00 */
[----:B-1----:R-:W-:-:S04]  /*00d0*/  UISETP.NE.U32.AND UP0, UPT, UR6, URZ, UPT ;  /* 0x000000ff0600728c */ /* 0x002fc8000bf05070 */
[----:B------:R-:W-:-:S09]  /*00e0*/  UISETP.NE.AND.EX UP0, UPT, UR7, URZ, UPT, UP0 ;  /* 0x000000ff0700728c */ /* 0x000fd2000bf05300 */
[----:B------:R-:W-:Y:S05]  /*00f0*/  BRA.U !UP0, `(.L_x_1) ;  /* 0x0000000108107547 */ /* 0x000fea000b800000 */
[----:B------:R-:W1:Y:S02]  /*0100*/  LDC.64 R2, c[0x0][0x888] ;  /* 0x00022200ff027b82 */ /* 0x000e640000000a00 */
[----:B-1----:R1:W5:Y:S01]  /*0110*/  LDG.E R81, desc[UR46][R2.64] ;  /* 0x0000002e02517981 */ /* 0x002362000c1e1900 */
[----:B------:R-:W-:Y:S01]  /*0120*/  HFMA2 R171, -RZ, RZ, 0, 5.9604644775390625e-08 ;  /* 0x00000001ffab7431 */ /* 0x000fe200000001ff */
[----:B------:R-:W-:Y:S05]  /*0130*/  BRA `(.L_x_0) ;  /* 0x00000000000c7947 */ /* 0x000fea0003800000 */
.L_x_1:
[----:B------:R-:W1:Y:S01]  /*0140*/  LDCU UR6, c[0x0][0x880] ;  /* 0x00011000ff0677ac */ /* 0x000e620008000800 */
[----:B------:R-:W-:Y:S01]  /*0150*/  HFMA2 R171, -RZ, RZ, 0, 5.9604644775390625e-08 ;  /* 0x00000001ffab7431 */ /* 0x000fe200000001ff */
[----:B-1----:R-:W-:-:S07]  /*0160*/  MOV R81, UR6 ;  /* 0x0000000600517c02 */ /* 0x002fce0008000f00 */
.L_x_0:
[----:B------:R-:W2:Y:S02]  /*0170*/  LDCU.64 UR6, c[0x0][0x8b0] ;  /* 0x00011600ff0677ac */ /* 0x000ea40008000a00 */
[----:B--2---:R-:W-:-:S04]  /*0180*/  UISETP.NE.U32.AND UP0, UPT, UR6, URZ, UPT ;  /* 0x000000ff0600728c */ /* 0x004fc8000bf05070 */
[----:B------:R-:W-:-:S09]  /*0190*/  UISETP.NE.AND.EX UP0, UPT, UR7, URZ, UPT, UP0 ;  /* 0x000000ff0700728c */ /* 0x000fd2000bf05300 */
[----:B------:R-:W-:Y:S05]  /*01a0*/  BRA.U UP0, `(.L_x_2) ;  /* 0x0000000100247547 */ /* 0x000fea000b800000 */
[----:B------:R-:W2:Y:S02]  /*01b0*/  LDCU.64 UR6, c[0x0][0x8a8] ;  /* 0x00011500ff0677ac */ /* 0x000ea40008000a00 */
[----:B--2---:R-:W-:-:S04]  /*01c0*/  UISETP.NE.U32.AND UP0, UPT, UR6, URZ, UPT ;  /* 0x000000ff0600728c */ /* 0x004fc8000bf05070 */
[----:B------:R-:W-:-:S09]  /*01d0*/  UISETP.NE.AND.EX UP0, UPT, UR7, URZ, UPT, UP0 ;  /* 0x000000ff0700728c */ /* 0x000fd2000bf05300 */
[----:B------:R-:W-:Y:S05]  /*01e0*/  BRA.U !UP0, `(.L_x_3) ;  /* 0x00000001080c7547 */ /* 0x000fea000b800000 */
[----:B------:R-:W2:Y:S02]  /*01f0*/  LDC.64 R78, c[0x0][0x8a8] ;  /* 0x00022a00ff4e7b82 */ /* 0x000ea40000000a00 */
[----:B--2---:R2:W5:Y:S01]  /*0200*/  LDG.E R78, desc[UR46][R78.64] ;  /* 0x0000002e4e4e7981 */ /* 0x004562000c1e1900 */
[----:B------:R-:W-:Y:S05]  /*0210*/  BRA `(.L_x_2) ;  /* 0x0000000000087947 */ /* 0x000fea0003800000 */
.L_x_3:
[----:B------:R-:W2:Y:S02]  /*0220*/  LDCU UR6, c[0x0][0x8a0] ;  /* 0x00011400ff0677ac */ /* 0x000ea40008000800 */
[----:B--2---:R-:W-:Y:S02]  /*0230*/  MOV R78, UR6 ;  /* 0x00000006004e7c02 */ /* 0x004fe40008000f00 */
.L_x_2:
[----:B------:R-:W-:Y:S01]  /*0240*/  IMAD.U32 R0, RZ, RZ, UR8 ;  /* 0x00000008ff007e24 */ /* 0x000fe2000f8e00ff */
[----:B------:R-:W-:Y:S04]  /*0250*/  BSSY.RECONVERGENT B0, `(.L_x_4) ;  /* 0x000000c000007945 */ /* 0x000fe80003800200 */
[C---:B------:R-:W-:Y:S02]  /*0260*/  ISETP.NE.OR P1, PT, R0.reuse, 0x1, !P5 ;  /* 0x000000010000780c */ /* 0x040fe40006f25670 */
[----:B------:R-:W-:-:S11]  /*0270*/  ISETP.NE.OR P0, PT, R0, 0x3, !P5 ;  /* 0x000000030000780c */ /* 0x000fd60006f05670 */
[----:B------:R-:W-:Y:S05]  /*0280*/  @P1 BRA `(.L_x_5) ;  /* 0x0000000000201947 */ /* 0x000fea0003800000 */
[----:B------:R-:W3:Y:S02]  /*0290*/  LDCU.64 UR6, c[0x0][0x348] ;  /* 0x00006900ff0677ac */ /* 0x000ee40008000a00 */
[----:B---3--:R-:W-:Y:S02]  /*02a0*/  UIADD3 UR10, UP1, UPT, UR6, 0x80, URZ ;  /* 0x00000080060a7890 */ /* 0x008fe4000ff3e0ff */
[----:B------:R-:W-:Y:S02]  /*02b0*/  UIADD3 UR6, UP0, UPT, UR6, 0x180, URZ ;  /* 0x0000018006067890 */ /* 0x000fe4000ff1e0ff */
[----:B------:R-:W-:Y:S02]  /*02c0*/  UIADD3.X UR11, UPT, UPT, URZ, UR7, URZ, UP1, !UPT ;  /* 0x00000007ff0b7290 */ /* 0x000fe40008ffe4ff */
[----:B------:R-:W-:-:S07]  /*02d0*/  UIADD3.X UR7, UPT, UPT, URZ, UR7, URZ, UP0, !UPT ;  /* 0x00000007ff077290 */ /* 0x000fce00087fe4ff */
[----:B------:R3:W-:Y:S02]  /*02e0*/  UTMACCTL.PF [UR10] ;  /* 0x000000000a0079b9 */ /* 0x0007e40008040000 */
[----:B------:R3:W-:Y:S02]  /*02f0*/  UTMACCTL.PF [UR6] ;  /* 0x00000000060079b9 */ /* 0x0007e40008040000 */
[----:B---3--:R-:W-:Y:S01]  /*0300*/  NOP ;  /* 0x0000000000007918 */ /* 0x008fe20000000000 */
.L_x_5:
[----:B------:R-:W-:Y:S05]  /*0310*/  BSYNC.RECONVERGENT B0 ;  /* 0x0000000000007941 */ /* 0x000fea0003800200 */
.L_x_4:
[----:B------:R-:W-:Y:S04]  /*0320*/  BSSY.RECONVERGENT B0, `(.L_x_6) ;  /* 0x000000a000007945 */ /* 0x000fe80003800200 */
        /* <DEDUP_REMOVED lines=9> */
.L_x_7:
[----:B------:R-:W-:Y:S05]  /*03c0*/  BSYNC.RECONVERGENT B0 ;  /* 0x0000000000007941 */ /* 0x000fea0003800200 */
.L_x_6:
[----:B------:R-:W3:Y:S01]  /*03d0*/  LDCU.64 UR6, c[0x0][0x888] ;  /* 0x00011100ff0677ac */ /* 0x000ee20008000a00 */
[----:B------:R-:W-:Y:S02]  /*03e0*/  UISETP.EQ.U32.AND UP1, UPT, UR4, URZ, UPT ;  /* 0x000000ff0400728c */ /* 0x000fe4000bf22070 */
[----:B------:R-:W-:Y:S02]  /*03f0*/  UPLOP3.LUT UP2, UPT, UPT, UPT, UPT, 0x80, 0x8 ;  /* 0x000000000008789c */ /* 0x000fe40003f4f070 */
[----:B---3--:R-:W-:-:S04]  /*0400*/  UISETP.NE.U32.AND UP0, UPT, UR6, URZ, UPT ;  /* 0x000000ff0600728c */ /* 0x008fc8000bf05070 */
[----:B------:R-:W-:-:S04]  /*0410*/  UISETP.NE.AND.EX UP0, UPT, UR7, URZ, UPT, UP0 ;  /* 0x000000ff0700728c */ /* 0x000fc8000bf05300 */
[----:B------:R-:W-:-:S04]  /*0420*/  UISETP.EQ.OR.EX UP3, UPT, UR5, URZ, !UP0, UP1 ;  /* 0x000000ff0500728c */ /* 0x000fc8000c762710 */
[----:B------:R-:W-:-:S05]  /*0430*/  UP2UR UR50, UPR, URZ, 0x8 ;  /* 0x00000008ff327883 */ /* 0x000fca0008000000 */
[----:B------:R-:W-:Y:S07]  /*0440*/  BRA.U !UP3, `(.L_x_8) ;  /* 0x000000010b207547 */ /* 0x000fee000b800000 */
[----:B------:R-:W-:Y:S01]  /*0450*/  UISETP.NE.U32.AND UP2, UPT, UR4, URZ, UPT ;  /* 0x000000ff0400728c */ /* 0x000fe2000bf45070 */
[----:B-----5:R-:W-:Y:S01]  /*0460*/  FSETP.NEU.AND P0, PT, R81, RZ, PT ;  /* 0x000000ff5100720b */ /* 0x020fe20003f0d000 */
[----:B------:R-:W-:Y:S02]  /*0470*/  USEL UR4, URZ, 0xffffffff, UP0 ;  /* 0xffffffffff047887 */ /* 0x000fe40008000000 */
[----:B------:R-:W-:-:S10]  /*0480*/  UISETP.NE.AND.EX UP2, UPT, UR5, URZ, UPT, UP2 ;  /* 0x000000ff0500728c */ /* 0x000fd4000bf45320 */
[----:B------:R-:W-:Y:S01]  /*0490*/  VOTEU.ANY UP1, P0 ;  /* 0x0000000000ff7886 */ /* 0x000fe20000020100 */
[----:B------:R-:W-:-:S04]  /*04a0*/  @!UP2 USEL UR4, URZ, 0xffffffff, UP1 ;  /* 0xffffffffff04a887 */ /* 0x000fc80008800000 */
[----:B------:R-:W-:-:S04]  /*04b0*/  ULOP3.LUT UR4, UR4, 0x1, URZ, 0xc0, !UPT ;  /* 0x0000000104047892 */ /* 0x000fc8000f8ec0ff */
[----:B------:R-:W-:-:S11]  /*04c0*/  UISETP.NE.U32.AND UP2, UPT, UR4, 0x1, UPT ;  /* 0x000000010400788c */ /* 0x000fd6000bf45070 */
.L_x_8:
[----:B-1----:R-:W1:Y:S01]  /*04d0*/  SHFL.IDX PT, R2, R173, RZ, 0x1f ;  /* 0x00001fffad027589 */ /* 0x002e6200000e0000 */
[----:B------:R-:W-:-:S04]  /*04e0*/  UISETP.NE.AND UP1, UPT, UR8, 0x2, UPT ;  /* 0x000000020800788c */ /* 0x000fc8000bf25270 */
[----:B------:R-:W-:Y:S01]  /*04f0*/  USEL UR6, URZ, 0x1, UP1 ;  /* 0x00000001ff067887 */ /* 0x000fe20008800000 */
[----:B-1----:R-:W-:-:S13]  /*0500*/  ISETP.NE.AND P0, PT, R2, RZ, PT ;  /* 0x000000ff0200720c */ /* 0x002fda0003f05270 */
[----:B------:R-:W-:Y:S05]  /*0510*/  @P0 BRA `(.L_x_9) ;  /* 0x0000000000f40947 */ /* 0x000fea0003800000 */
[----:B------:R-:W-:Y:S01]  /*0520*/  ELECT P0, URZ, PT ;  /* 0x0000000000ff782f */ /* 0x000fe20003800000 */
[----:B------:R-:W-:-:S12]  /*0530*/  BSSY.RECONVERGENT B0, `(.L_x_9) ;  /* 0x000003b000007945 */ /* 0x000fd80003800200 */
[----:B------:R-:W-:Y:S05]  /*0540*/  @!P0 BRA `(.L_x_10) ;  /* 0x0000000000e48947 */ /* 0x000fea0003800000 */
[----:B------:R-:W1:Y:S01]  /*0550*/  S2UR UR5, SR_CgaCtaId ;  /* 0x00000000000579c3 */ /* 0x000e620000008800 */
[----:B------:R-:W-:Y:S01]  /*0560*/  UMOV UR7, 0x400 ;  /* 0x0000040000077882 */ /* 0x000fe20000000000 */
[----:B------:R-:W-:Y:S02]  /*0570*/  UMOV UR4, 0x1 ;  /* 0x0000000100047882 */ /* 0x000fe40000000000 */
[----:B------:R-:W-:-:S04]  /*0580*/  UIADD3 UR10, UPT, UPT, -UR4, 0x100000, URZ ;  /* 0x00100000040a7890 */ /* 0x000fc8000fffe1ff */
[----:B------:R-:W-:Y:S02]  /*0590*/  USHF.L.U32 UR11, UR10, 0xb, URZ ;  /* 0x0000000b0a0b7899 */ /* 0x000fe400080006ff */
[----:B------:R-:W-:Y:S02]  /*05a0*/  USHF.L.U32 UR10, UR10, 0x1, URZ ;  /* 0x000000010a0a7899 */ /* 0x000fe400080006ff */
[----:B-1----:R-:W-:Y:S01]  /*05b0*/  ULEA UR5, UR5, UR7, 0x18 ;  /* 0x0000000705057291 */ /* 0x002fe2000f8ec0ff */
[----:B------:R-:W1:Y:S11]  /*05c0*/  FENCE.VIEW.ASYNC.S ;  /* 0x00000000000073c6 */ /* 0x000e760000000000 */
[----:B-1----:R1:W3:Y:S01]  /*05d0*/  SYNCS.EXCH.64 URZ, [UR5], UR10 ;  /* 0x0000000a05ff75b2 */ /* 0x0022e20008000100 */
[----:B------:R1:W4:Y:S01]  /*05e0*/  SYNCS.EXCH.64 URZ, [UR5+0xc0], UR10 ;  /* 0x0000c00a05ff75b2 */ /* 0x0003220008000100 */
[----:B------:R1:W1:Y:S01]  /*05f0*/  SYNCS.EXCH.64 URZ, [UR5+0x8], UR10 ;  /* 0x0000080a05ff75b2 */ /* 0x0002620008000100 */
        /* <DEDUP_REMOVED lines=45> */
[----:B---34-:R-:W-:Y:S01]  /*08d0*/  NOP ;  /* 0x0000000000007918 */ /* 0x018fe20000000000 */
.L_x_10:
[----:B-1----:R-:W-:Y:S05]  /*08e0*/  BSYNC.RECONVERGENT B0 ;  /* 0x0000000000007941 */ /* 0x002fea0003800200 */
.L_x_9:
[----:B------:R-:W1:Y:S01]  /*08f0*/  SHFL.IDX PT, R2, R173, RZ, 0x1f ;  /* 0x00001fffad027589 */ /* 0x000e6200000e0000 */
[----:B------:R-:W-:Y:S01]  /*0900*/  NOP ;  /* 0x0000000000007918 */ /* 0x000fe20000000000 */
[----:B-1----:R-:W-:-:S13]  /*0910*/  ISETP.NE.AND P0, PT, R2, 0x1, PT ;  /* 0x000000010200780c */ /* 0x002fda0003f05270 */
[----:B------:R-:W-:Y:S05]  /*0920*/  @P0 BRA `(.L_x_11) ;  /* 0x0000000000480947 */ /* 0x000fea0003800000 */
[----:B------:R-:W1:Y:S01]  /*0930*/  S2UR UR7, SR_CgaCtaId ;  /* 0x00000000000779c3 */ /* 0x000e620000008800 */
[----:B------:R-:W-:Y:S01]  /*0940*/  UMOV UR9, 0x400 ;  /* 0x0000040000097882 */ /* 0x000fe20000000000 */
[----:B------:R-:W-:Y:S01]  /*0950*/  UMOV UR5, 0x20 ;  /* 0x0000002000057882 */ /* 0x000fe20000000000 */
[----:B------:R-:W-:Y:S01]  /*0960*/  UMOV UR4, 0x80 ;  /* 0x0000008000047882 */ /* 0x000fe20000000000 */
[----:B------:R-:W-:-:S04]  /*0970*/  UIADD3 UR10, UPT, UPT, -UR5, 0x100000, URZ ;  /* 0x00100000050a7890 */ /* 0x000fc8000fffe1ff */
[----:B------:R-:W-:Y:S02]  /*0980*/  USHF.L.U32 UR11, UR10, 0xb, URZ ;  /* 0x0000000b0a0b7899 */ /* 0x000fe400080006ff */
[----:B------:R-:W-:Y:S02]  /*0990*/  USHF.L.U32 UR10, UR10, 0x1, URZ ;  /* 0x000000010a0a7899 */ /* 0x000fe400080006ff */
[----:B------:R-:W-:-:S04]  /*09a0*/  UIADD3 UR4, UPT, UPT, -UR4, 0x100000, URZ ;  /* 0x0010000004047890 */ /* 0x000fc8000fffe1ff */
[----:B------:R-:W-:Y:S02]  /*09b0*/  USHF.L.U32 UR5, UR4, 0xb, URZ ;  /* 0x0000000b04057899 */ /* 0x000fe400080006ff */
[----:B------:R-:W-:Y:S01]  /*09c0*/  USHF.L.U32 UR4, UR4, 0x1, URZ ;  /* 0x0000000104047899 */ /* 0x000fe200080006ff */
[----:B------:R-:W-:Y:S01]  /*09d0*/  ELECT P0, URZ, PT ;  /* 0x0000000000ff782f */ /* 0x000fe20003800000 */
[----:B-1----:R-:W-:Y:S01]  /*09e0*/  ULEA UR7, UR7, UR9, 0x18 ;  /* 0x0000000907077291 */ /* 0x002fe2000f8ec0ff */
[----:B------:R-:W1:Y:S11]  /*09f0*/  FENCE.VIEW.ASYNC.S ;  /* 0x00000000000073c6 */ /* 0x000e760000000000 */
[----:B-1----:R1:W3:Y:S01]  /*0a00*/  SYNCS.EXCH.64 URZ, [UR7+0x180], UR10 ;  /* 0x0001800a07ff75b2 */ /* 0x0022e20008000100 */
[----:B------:R1:W4:Y:S01]  /*0a10*/  SYNCS.EXCH.64 URZ, [UR7+0x190], UR4 ;  /* 0x0001900407ff75b2 */ /* 0x0003220008000100 */
[----:B------:R1:W1:Y:S01]  /*0a20*/  SYNCS.EXCH.64 URZ, [UR7+0x188], UR10 ;  /* 0x0001880a07ff75b2 */ /* 0x0002620008000100 */
[----:B------:R1:W1:Y:S01]  /*0a30*/  SYNCS.EXCH.64 URZ, [UR7+0x198], UR4 ;  /* 0x0001980407ff75b2 */ /* 0x0002620008000100 */
[----:B------:R-:W-:Y:S01]  /*0a40*/  NOP ;  /* 0x0000000000007918 */ /* 0x000fe20000000000 */
.L_x_11:
[----:B------:R-:W2:Y:S01]  /*0a50*/  SHFL.IDX PT, R2, R173, RZ, 0x1f ;  /* 0x00001fffad027589 */ /* 0x000ea200000e0000 */
[----:B------:R-:W-:Y:S01]  /*0a60*/  NOP ;  /* 0x0000000000007918 */ /* 0x000fe20000000000 */
[----:B--2---:R-:W-:-:S13]  /*0a70*/  ISETP.NE.AND P0, PT, R2, 0x3, PT ;  /* 0x000000030200780c */ /* 0x004fda0003f05270 */
[----:B------:R-:W-:Y:S05]  /*0a80*/  @P0 BRA `(.L_x_12) ;  /* 0x0000000000300947 */ /* 0x000fea0003800000 */
[----:B-1----:R-:W1:Y:S01]  /*0a90*/  S2UR UR5, SR_CgaCtaId ;  /* 0x00000000000579c3 */ /* 0x002e620000008800 */
[----:B------:R-:W-:Y:S01]  /*0aa0*/  UMOV UR7, 0x400 ;  /* 0x0000040000077882 */ /* 0x000fe20000000000 */
[----:B------:R-:W-:Y:S01]  /*0ab0*/  UMOV UR4, 0x20 ;  /* 0x0000002000047882 */ /* 0x000fe20000000000 */
[----:B------:R-:W-:Y:S01]  /*0ac0*/  ELECT P0, URZ, PT ;  /* 0x0000000000ff782f */ /* 0x000fe20003800000 */
[----:B------:R-:W-:-:S04]  /*0ad0*/  UIADD3 UR10, UPT, UPT, -UR4, 0x100000, URZ ;  /* 0x00100000040a7890 */ /* 0x000fc8000fffe1ff */
[----:B------:R-:W-:Y:S02]  /*0ae0*/  USHF.L.U32 UR11, UR10, 0xb, URZ ;  /* 0x0000000b0a0b7899 */ /* 0x000fe400080006ff */
[----:B------:R-:W-:Y:S02]  /*0af0*/  USHF.L.U32 UR10, UR10, 0x1, URZ ;  /* 0x000000010a0a7899 */ /* 0x000fe400080006ff */
[----:B-1----:R-:W-:Y:S01]  /*0b00*/  ULEA UR5, UR5, UR7, 0x18 ;  /* 0x0000000705057291 */ /* 0x002fe2000f8ec0ff */
[----:B------:R-:W1:Y:S11]  /*0b10*/  FENCE.VIEW.ASYNC.S ;  /* 0x00000000000073c6 */ /* 0x000e760000000000 */
[----:B-1----:R2:W1:Y:S01]  /*0b20*/  SYNCS.EXCH.64 URZ, [UR5+0x1a0], UR10 ;  /* 0x0001a00a05ff75b2 */ /* 0x0024620008000100 */
[----:B------:R2:W1:Y:S02]  /*0b30*/  SYNCS.EXCH.64 URZ, [UR5+0x1a8], UR10 ;  /* 0x0001a80a05ff75b2 */ /* 0x0004640008000100 */
[----:B--2---:R-:W-:Y:S01]  /*0b40*/  NOP ;  /* 0x0000000000007918 */ /* 0x004fe20000000000 */
.L_x_12:
[----:B------:R-:W2:Y:S01]  /*0b50*/  SHFL.IDX PT, R2, R173, RZ, 0x1f ;  /* 0x00001fffad027589 */ /* 0x000ea200000e0000 */
[----:B------:R-:W-:Y:S01]  /*0b60*/  NOP ;  /* 0x0000000000007918 */ /* 0x000fe20000000000 */
[----:B--2---:R-:W-:-:S13]  /*0b70*/  ISETP.NE.AND P0, PT, R2, 0x4, PT ;  /* 0x000000040200780c */ /* 0x004fda0003f05270 */
[----:B------:R-:W-:Y:S05]  /*0b80*/  @P0 BRA `(.L_x_13) ;  /* 0x00000000004c0947 */ /* 0x000fea0003800000 */
[----:B-1----:R-:W1:Y:S01]  /*0b90*/  S2UR UR5, SR_CgaCtaId ;  /* 0x00000000000579c3 */ /* 0x002e620000008800 */
[----:B------:R-:W-:Y:S01]  /*0ba0*/  UMOV UR9, 0x100 ;  /* 0x0000010000097882 */ /* 0x000fe20000000000 */
[----:B------:R-:W-:Y:S01]  /*0bb0*/  UMOV UR7, 0x400 ;  /* 0x0000040000077882 */ /* 0x000fe20000000000 */
[----:B------:R-:W-:Y:S01]  /*0bc0*/  USEL UR9, UR9, 0xe0, UP2 ;  /* 0x000000e009097887 */ /* 0x000fe20009000000 */
[----:B------:R-:W-:Y:S01]  /*0bd0*/  UMOV UR4, 0x1 ;  /* 0x0000000100047882 */ /* 0x000fe20000000000 */
[----:B------:R-:W-:Y:S01]  /*0be0*/  ELECT P0, URZ, PT ;  /* 0x0000000000ff782f */ /* 0x000fe20003800000 */
[----:B------:R-:W-:-:S04]  /*0bf0*/  UIADD3 UR10, UPT, UPT, -UR4, 0x100000, URZ ;  /* 0x00100000040a7890 */ /* 0x000fc8000fffe1ff */
[----:B------:R-:W-:Y:S02]  /*0c00*/  USHF.L.U32 UR11, UR10, 0xb, URZ ;  /* 0x0000000b0a0b7899 */ /* 0x000fe400080006ff */
[----:B------:R-:W-:Y:S02]  /*0c10*/  USHF.L.U32 UR10, UR10, 0x1, URZ ;  /* 0x000000010a0a7899 */ /* 0x000fe400080006ff */
[----:B------:R-:W-:-:S04]  /*0c20*/  UIADD3 UR12, UPT, UPT, -UR9, 0x100000, URZ ;  /* 0x00100000090c7890 */ /* 0x000fc8000fffe1ff */
[----:B------:R-:W-:Y:S02]  /*0c30*/  USHF.L.U32 UR13, UR12, 0xb, URZ ;  /* 0x0000000b0c0d7899 */ /* 0x000fe400080006ff */
[----:B------:R-:W-:Y:S02]  /*0c40*/  USHF.L.U32 UR12, UR12, 0x1, URZ ;  /* 0x000000010c0c7899 */ /* 0x000fe400080006ff */
[----:B-1----:R-:W-:Y:S01]  /*0c50*/  ULEA UR5, UR5, UR7, 0x18 ;  /* 0x0000000705057291 */ /* 0x002fe2000f8ec0ff */
[----:B------:R-:W1:Y:S11]  /*0c60*/  FENCE.VIEW.ASYNC.S ;  /* 0x00000000000073c6 */ /* 0x000e760000000000 */
[----:B-1----:R2:W1:Y:S01]  /*0c70*/  SYNCS.EXCH.64 URZ, [UR5+0x1b0], UR10 ;  /* 0x0001b00a05ff75b2 */ /* 0x0024620008000100 */
[----:B------:R2:W1:Y:S01]  /*0c80*/  SYNCS.EXCH.64 URZ, [UR5+0x1c0], UR12 ;  /* 0x0001c00c05ff75b2 */ /* 0x0004620008000100 */
[----:B------:R2:W1:Y:S01]  /*0c90*/  SYNCS.EXCH.64 URZ, [UR5+0x1b8], UR10 ;  /* 0x0001b80a05ff75b2 */ /* 0x0004620008000100 */
[----:B------:R2:W1:Y:S02]  /*0ca0*/  SYNCS.EXCH.64 URZ, [UR5+0x1c8], UR12 ;  /* 0x0001c80c05ff75b2 */ /* 0x0004640008000100 */
[----:B--2---:R-:W-:Y:S01]  /*0cb0*/  NOP ;  /* 0x0000000000007918 */ /* 0x004fe20000000000 */
.L_x_13:
[----:B------:R-:W2:Y:S01]  /*0cc0*/  SHFL.IDX PT, R2, R173, RZ, 0x1f ;  /* 0x00001fffad027589 */ /* 0x000ea200000e0000 */
[----:B------:R-:W-:Y:S01]  /*0cd0*/  NOP ;  /* 0x0000000000007918 */ /* 0x000fe20000000000 */
[----:B--2---:R-:W-:-:S13]  /*0ce0*/  ISETP.NE.AND P0, PT, R2, 0x5, PT ;  /* 0x000000050200780c */ /* 0x004fda0003f05270 */
[----:B------:R-:W-:Y:S05]  /*0cf0*/  @P0 BRA `(.L_x_14) ;  /* 0x0000000000580947 */ /* 0x000fea0003800000 */
[----:B-1----:R-:W1:Y:S01]  /*0d00*/  S2UR UR7, SR_CgaCtaId ;  /* 0x00000000000779c3 */ /* 0x002e620000008800 */
        /* <DEDUP_REMOVED lines=12> */
[----:B-1----:R2:W1:Y:S01]  /*0dd0*/  SYNCS.EXCH.64 URZ, [UR7+0x1d0], UR10 ;  /* 0x0001d00a07ff75b2 */ /* 0x0024620008000100 */
[----:B------:R2:W1:Y:S01]  /*0de0*/  SYNCS.EXCH.64 URZ, [UR7+0x1f0], UR4 ;  /* 0x0001f00407ff75b2 */ /* 0x0004620008000100 */
[----:B------:R2:W1:Y:S01]  /*0df0*/  SYNCS.EXCH.64 URZ, [UR7+0x1d8], UR10 ;  /* 0x0001d80a07ff75b2 */ /* 0x0004620008000100 */
[----:B------:R2:W1:Y:S01]  /*0e00*/  SYNCS.EXCH.64 URZ, [UR7+0x1f8], UR4 ;  /* 0x0001f80407ff75b2 */ /* 0x0004620008000100 */
[----:B------:R2:W1:Y:S01]  /*0e10*/  SYNCS.EXCH.64 URZ, [UR7+0x1e0], UR10 ;  /* 0x0001e00a07ff75b2 */ /* 0x0004620008000100 */
[----:B------:R2:W1:Y:S01]  /*0e20*/  SYNCS.EXCH.64 URZ, [UR7+0x200], UR4 ;  /* 0x0002000407ff75b2 */ /* 0x0004620008000100 */
[----:B------:R2:W1:Y:S01]  /*0e30*/  SYNCS.EXCH.64 URZ, [UR7+0x1e8], UR10 ;  /* 0x0001e80a07ff75b2 */ /* 0x0004620008000100 */
[----:B------:R2:W1:Y:S02]  /*0e40*/  SYNCS.EXCH.64 URZ, [UR7+0x208], UR4 ;  /* 0x0002080407ff75b2 */ /* 0x0004640008000100 */
[----:B--2---:R-:W-:Y:S01]  /*0e50*/  NOP ;  /* 0x0000000000007918 */ /* 0x004fe20000000000 */
.L_x_14:
        /* <DEDUP_REMOVED lines=18> */
.L_x_15:
[----:B-1----:R-:W1:Y:S01]  /*0f80*/  S2UR UR5, SR_CTAID.X ;  /* 0x00000000000579c3 */ /* 0x002e620000002500 */
[----:B------:R-:W-:-:S05]  /*0f90*/  CS2R.32 R170, SR_CgaSize ;  /* 0x0000000000aa7805 */ /* 0x000fca0000008a00 */
[----:B------:R-:W-:-:S05]  /*0fa0*/  IMAD R170, R170, -0xa0, RZ ;  /* 0xffffff60aaaa7824 */ /* 0x000fca00078e02ff */
[----:B------:R-:W-:-:S14]  /*0fb0*/  R2UR UR9, R170 ;  /* 0x00000000aa0972ca */ /* 0x000fdc00000e0000 */
[----:B------:R-:W2:Y:S01]  /*0fc0*/  LDCU UR9, c[0x0][UR9+0x2b0] ;  /* 0x00005600090977ac */ /* 0x000ea20008000800 */
[----:B------:R-:W-:Y:S01]  /*0fd0*/  NOP ;  /* 0x0000000000007918 */ /* 0x000fe20000000000 */
[----:B------:R-:W-:-:S05]  /*0fe0*/  CS2R.32 R170, SR_CgaSize ;  /* 0x0000000000aa7805 */ /* 0x000fca0000008a00 */
[----:B------:R-:W-:-:S05]  /*0ff0*/  IMAD R170, R170, -0xa0, RZ ;  /* 0xffffff60aaaa7824 */ /* 0x000fca00078e02ff */
[----:B------:R-:W-:-:S14]  /*1000*/  R2UR UR7, R170 ;  /* 0x00000000aa0772ca */ /* 0x000fdc00000e0000 */
[----:B------:R-:W3:Y:S01]  /*1010*/  LDCU UR7, c[0x0][UR7+0x2b4] ;  /* 0x00005680070777ac */ /* 0x000ee20008000800 */
[----:B------:R-:W4:Y:S08]  /*1020*/  S2UR UR4, SR_CTAID.Y ;  /* 0x00000000000479c3 */ /* 0x000f300000002600 */
[----:B------:R-:W3:Y:S01]  /*1030*/  LDC R9, c[0x0][0xb24] ;  /* 0x0002c900ff097b82 */ /* 0x000ee20000000800 */
[----:B-1----:R-:W-:-:S02]  /*1040*/  I2FP.F32.U32 R5, UR5 ;  /* 0x0000000500057c45 */ /* 0x002fc40008201000 */
[----:B------:R-:W-:-:S05]  /*1050*/  CS2R.32 R3, SR_CgaSize ;  /* 0x0000000000037805 */ /* 0x000fca0000008a00 */
[----:B------:R-:W-:-:S06]  /*1060*/  IMAD R3, R3, -0xa0, RZ ;  /* 0xffffff6003037824 */ /* 0x000fcc00078e02ff */
[----:B------:R-:W1:Y:S01]  /*1070*/  LDC R3, c[0x0][R3+0x2a0] ;  /* 0x0000a80003037b82 */ /* 0x000e620000000800 */
[----:B------:R-:W-:Y:S01]  /*1080*/  MOV R21, UR5 ;  /* 0x0000000500157c02 */ /* 0x000fe20008000f00 */
[----:B--2---:R-:W-:Y:S01]  /*1090*/  FMUL R5, R5, UR9 ;  /* 0x0000000905057c20 */ /* 0x004fe20008400000 */
[----:B----4-:R-:W-:Y:S02]  /*10a0*/  I2FP.F32.U32 R4, UR4 ;  /* 0x0000000400047c45 */ /* 0x010fe40008201000 */
[----:B------:R-:W-:-:S05]  /*10b0*/  CS2R.32 R2, SR_CgaSize ;  /* 0x0000000000027805 */ /* 0x000fca0000008a00 */
[----:B------:R-:W-:-:S06]  /*10c0*/  IMAD R2, R2, -0xa0, RZ ;  /* 0xffffff6002027824 */ /* 0x000fcc00078e02ff */
[----:B------:R-:W2:Y:S01]  /*10d0*/  LDC R2, c[0x0][R2+0x2a4] ;  /* 0x0000a90002027b82 */ /* 0x000ea20000000800 */
[----:B------:R-:W4:Y:S01]  /*10e0*/  F2I.U32.TRUNC.NTZ R170, R5 ;  /* 0x0000000500aa7305 */ /* 0x000f22000020f000 */
[----:B------:R-:W-:Y:S01]  /*10f0*/  MOV R20, UR4 ;  /* 0x0000000400147c02 */ /* 0x000fe20008000f00 */
[----:B---3--:R-:W-:-:S05]  /*1100*/  FMUL R4, R4, UR7 ;  /* 0x0000000704047c20 */ /* 0x008fca0008400000 */
[----:B------:R-:W-:Y:S01]  /*1110*/  BAR.SYNC.DEFER_BLOCKING 0x0 ;  /* 0x0000000000007b1d */ /* 0x000fe20000010000 */
[----:B------:R-:W-:-:S05]  /*1120*/  ISETP.GE.AND P0, PT, R9, 0x1, PT ;  /* 0x000000010900780c */ /* 0x000fca0003f06270 */
[----:B------:R-:W3:Y:S02]  /*1130*/  F2I.U32.TRUNC.NTZ R147, R4 ;  /* 0x0000000400937305 */ /* 0x000ee4000020f000 */
[----:B------:R-:W2:Y:S01]  /*1140*/  S2UR UR36, SR_CTAID.Z ;  /* 0x00000000002479c3 */ /* 0x000ea20000002700 */
[----:B----4-:R-:W-:-:S05]  /*1150*/  IADD3 R170, PT, PT, -R170, RZ, RZ ;  /* 0x000000ffaaaa7210 */ /* 0x010fca0007ffe1ff */
[----:B-1----:R-:W-:Y:S01]  /*1160*/  IMAD R170, R3, R170, UR5 ;  /* 0x0000000503aa7e24 */ /* 0x002fe2000f8e02aa */
[----:B---3--:R-:W-:-:S05]  /*1170*/  IADD3 R147, PT, PT, -R147, RZ, RZ ;  /* 0x000000ff93937210 */ /* 0x008fca0007ffe1ff */
[----:B--2---:R-:W-:Y:S01]  /*1180*/  IMAD R147, R2, R147, UR4 ;  /* 0x0000000402937e24 */ /* 0x004fe2000f8e0293 */
[----:B------:R-:W-:Y:S06]  /*1190*/  @!P0 BRA `(.L_x_16) ;  /* 0x0000000000b88947 */ /* 0x000fec0003800000 */
[----:B------:R-:W1:Y:S01]  /*11a0*/  LDC.64 R4, c[0x0][0xb18] ;  /* 0x0002c600ff047b82 */ /* 0x000e620000000a00 */
[----:B------:R-:W-:-:S07]  /*11b0*/  ISETP.NE.AND P0, PT, R9, 0x1, PT ;  /* 0x000000010900780c */ /* 0x000fce0003f05270 */
[----:B------:R-:W2:Y:S08]  /*11c0*/  LDC R10, c[0x0][0xb0c] ;  /* 0x0002c300ff0a7b82 */ /* 0x000eb00000000800 */
[----:B------:R-:W3:Y:S08]  /*11d0*/  LDC R11, c[0x0][0x370] ;  /* 0x0000dc00ff0b7b82 */ /* 0x000ef00000000800 */
[----:B------:R-:W4:Y:S01]  /*11e0*/  LDC R12, c[0x0][0x374] ;  /* 0x0000dd00ff0c7b82 */ /* 0x000f220000000800 */
[----:B-1----:R-:W-:-:S07]  /*11f0*/  ISETP.NE.AND P1, PT, R4, 0x1, PT ;  /* 0x000000010400780c */ /* 0x002fce0003f25270 */
[----:B------:R-:W3:Y:S01]  /*1200*/  LDC.64 R6, c[0x0][0xb10] ;  /* 0x0002c400ff067b82 */ /* 0x000ee20000000a00 */
[----:B--2---:R-:W-:-:S07]  /*1210*/  ISETP.NE.AND P2, PT, R10, 0x1, PT ;  /* 0x000000010a00780c */ /* 0x004fce0003f45270 */
[----:B------:R-:W1:Y:S08]  /*1220*/  LDC R8, c[0x0][0xb20] ;  /* 0x0002c800ff087b82 */ /* 0x000e700000000800 */
[----:B------:R-:W2:Y:S01]  /*1230*/  LDC.64 R2, c[0x0][0xb28] ;  /* 0x0002ca00ff027b82 */ /* 0x000ea20000000a00 */
[----:B----4-:R-:W-:-:S04]  /*1240*/  IMAD.HI.U32 R13, R12, R5, RZ ;  /* 0x000000050c0d7227 */ /* 0x010fc800078e00ff */
[----:B------:R-:W-:-:S04]  /*1250*/  IMAD.HI.U32 R5, R20, R5, RZ ;  /* 0x0000000514057227 */ /* 0x000fc800078e00ff */
[----:B---3--:R-:W-:-:S04]  /*1260*/  IMAD.HI.U32 R14, R11, R6, RZ ;  /* 0x000000060b0e7227 */ /* 0x008fc800078e00ff */
[C---:B------:R-:W-:Y:S01]  /*1270*/  IMAD.HI.U32 R16, R21.reuse, R6, RZ ;  /* 0x0000000615107227 */ /* 0x040fe200078e00ff */
[-C--:B------:R-:W-:Y:S02]  /*1280*/  @P2 SHF.R.U32.HI R11, RZ, R7.reuse, R14 ;  /* 0x00000007ff0b2219 */ /* 0x080fe4000001160e */
[-C--:B-1----:R-:W-:Y:S02]  /*1290*/  @P1 SHF.R.U32.HI R12, RZ, R8.reuse, R13 ;  /* 0x00000008ff0c1219 */ /* 0x082fe4000001160d */
[----:B------:R-:W-:Y:S02]  /*12a0*/  SHF.R.U32.HI R5, RZ, R8, R5 ;  /* 0x00000008ff057219 */ /* 0x000fe40000011605 */
[----:B------:R-:W-:Y:S02]  /*12b0*/  SHF.R.U32.HI R16, RZ, R7, R16 ;  /* 0x00000007ff107219 */ /* 0x000fe40000011610 */
[----:B------:R-:W-:Y:S01]  /*12c0*/  SEL R5, R20, R5, !P1 ;  /* 0x0000000514057207 */ /* 0x000fe20004800000 */
[----:B--2---:R-:W-:Y:S01]  /*12d0*/  IMAD.HI.U32 R14, R12, R2, RZ ;  /* 0x000000020c0e7227 */ /* 0x004fe200078e00ff */
[----:B------:R-:W-:-:S02]  /*12e0*/  SEL R7, R21, R16, !P2 ;  /* 0x0000001015077207 */ /* 0x000fc40005000000 */
[----:B------:R-:W-:Y:S01]  /*12f0*/  IADD3 R13, PT, PT, -R5, RZ, RZ ;  /* 0x000000ff050d7210 */ /* 0x000fe20007ffe1ff */
[----:B------:R-:W-:Y:S01]  /*1300*/  IMAD.HI.U32 R6, R11, R2, RZ ;  /* 0x000000020b067227 */ /* 0x000fe200078e00ff */
[----:B------:R-:W-:-:S03]  /*1310*/  @P0 SHF.R.U32.HI R12, RZ, R3, R14 ;  /* 0x00000003ff0c0219 */ /* 0x000fc6000001160e */
[----:B------:R-:W-:Y:S01]  /*1320*/  IMAD R13, R4, R13, R20 ;  /* 0x0000000d040d7224 */ /* 0x000fe200078e0214 */
[----:B------:R-:W-:Y:S01]  /*1330*/  @P0 SHF.R.U32.HI R11, RZ, R3, R6 ;  /* 0x00000003ff0b0219 */ /* 0x000fe20000011606 */
[----:B------:R-:W-:-:S04]  /*1340*/  IMAD R12, R12, R9, RZ ;  /* 0x000000090c0c7224 */ /* 0x000fc800078e02ff */
[----:B------:R-:W-:Y:S01]  /*1350*/  IMAD R6, R11, R9, RZ ;  /* 0x000000090b067224 */ /* 0x000fe200078e02ff */
[----:B------:R-:W-:-:S04]  /*1360*/  ISETP.GE.AND P1, PT, R5, R12, PT ;  /* 0x0000000c0500720c */ /* 0x000fc80003f26270 */
[----:B------:R-:W-:Y:S01]  /*1370*/  ISETP.GE.OR P1, PT, R7, R6, P1 ;  /* 0x000000060700720c */ /* 0x000fe20000f26670 */
[----:B------:R-:W-:-:S05]  /*1380*/  IMAD.HI.U32 R6, R5, R2, RZ ;  /* 0x0000000205067227 */ /* 0x000fca00078e00ff */
[----:B------:R-:W-:-:S04]  /*1390*/  SHF.R.U32.HI R6, RZ, R3, R6 ;  /* 0x00000003ff067219 */ /* 0x000fc80000011606 */
[----:B------:R-:W-:-:S03]  /*13a0*/  SEL R6, R5, R6, !P0 ;  /* 0x0000000605067207 */ /* 0x000fc60004000000 */
[----:B------:R-:W-:Y:S01]  /*13b0*/  @!P1 IMAD.HI.U32 R8, R7, R2, RZ ;  /* 0x0000000207089227 */ /* 0x000fe200078e00ff */
[----:B------:R-:W-:-:S04]  /*13c0*/  IADD3 R2, PT, PT, -R6, RZ, RZ ;  /* 0x000000ff06027210 */ /* 0x000fc80007ffe1ff */
[----:B------:R-:W-:Y:S01]  /*13d0*/  @!P1 SHF.R.U32.HI R8, RZ, R3, R8 ;  /* 0x00000003ff089219 */ /* 0x000fe20000011608 */
[----:B------:R-:W-:-:S03]  /*13e0*/  IMAD R2, R9, R2, R5 ;  /* 0x0000000209027224 */ /* 0x000fc600078e0205 */
[----:B------:R-:W-:-:S05]  /*13f0*/  @!P1 SEL R3, R7, R8, !P0 ;  /* 0x0000000807039207 */ /* 0x000fca0004000000 */
[--C-:B------:R-:W-:Y:S02]  /*1400*/  @!P1 IMAD.IADD R6, R6, 0x1, -R3.reuse ;  /* 0x0000000106069824 */ /* 0x100fe400078e0a03 */
[----:B------:R-:W-:Y:S01]  /*1410*/  @!P1 IMAD R3, R2, R11, R3 ;  /* 0x0000000b02039224 */ /* 0x000fe200078e0203 */
[----:B------:R-:W-:Y:S01]  /*1420*/  IADD3 R2, PT, PT, -R7, RZ, RZ ;  /* 0x000000ff07027210 */ /* 0x000fe20007ffe1ff */
[----:B------:R-:W-:Y:S02]  /*1430*/  @!P1 IMAD R5, R6, R9, R7 ;  /* 0x0000000906059224 */ /* 0x000fe400078e0207 */
[----:B------:R-:W-:Y:S02]  /*1440*/  @!P1 IMAD.MOV.U32 R7, RZ, RZ, R3 ;  /* 0x000000ffff079224 */ /* 0x000fe400078e0003 */
[----:B------:R-:W-:Y:S02]  /*1450*/  IMAD R2, R10, R2, R21 ;  /* 0x000000020a027224 */ /* 0x000fe400078e0215 */
[----:B------:R-:W-:-:S02]  /*1460*/  IMAD R20, R5, R4, R13 ;  /* 0x0000000405147224 */ /* 0x000fc400078e020d */
[----:B------:R-:W-:Y:S02]  /*1470*/  IMAD R21, R7, R10, R2 ;  /* 0x0000000a07157224 */ /* 0x000fe400078e0202 */
.L_x_16:
[----:B------:R-:W1:Y:S01]  /*1480*/  LDCU UR4, c[0x0][0xb30] ;  /* 0x00016600ff0477ac */ /* 0x000e620008000800 */
[----:B------:R-:W2:Y:S08]  /*1490*/  S2UR UR37, SR_CgaCtaId ;  /* 0x00000000002579c3 */ /* 0x000eb00000008800 */
[----:B------:R-:W3:Y:S01]  /*14a0*/  LDC R72, c[0x0][0xb24] ;  /* 0x0002c900ff487b82 */ /* 0x000ee20000000800 */
[----:B-1----:R-:W-:-:S09]  /*14b0*/  UISETP.NE.AND UP1, UPT, UR4, 0x1, UPT ;  /* 0x000000010400788c */ /* 0x002fd2000bf25270 */
[----:B--2---:R-:W-:Y:S05]  /*14c0*/  BRA.U UP1, `(.L_x_17) ;  /* 0x0000000101407547 */ /* 0x004fea000b800000 */
[----:B------:R-:W1:Y:S08]  /*14d0*/  LDC.64 R4, c[0x0][0xb10] ;  /* 0x0002c400ff047b82 */ /* 0x000e700000000a00 */
[----:B------:R-:W2:Y:S08]  /*14e0*/  LDC.64 R2, c[0x0][0xb18] ;  /* 0x0002c600ff027b82 */ /* 0x000eb00000000a00 */
[----:B------:R-:W4:Y:S08]  /*14f0*/  LDC R6, c[0x0][0xb20] ;  /* 0x0002c800ff067b82 */ /* 0x000f300000000800 */
[----:B------:R-:W3:Y:S01]  /*1500*/  LDC R8, c[0x0][0xb0c] ;  /* 0x0002c300ff087b82 */ /* 0x000ee20000000800 */
[----:B-1----:R-:W-:-:S05]  /*1510*/  IMAD.HI.U32 R4, R21, R4, RZ ;  /* 0x0000000415047227 */ /* 0x002fca00078e00ff */
[----:B------:R-:W-:Y:S01]  /*1520*/  SHF.R.U32.HI R4, RZ, R5, R4 ;  /* 0x00000005ff047219 */ /* 0x000fe20000011604 */
[----:B--2---:R-:W-:Y:S01]  /*1530*/  IMAD.HI.U32 R3, R20, R3, RZ ;  /* 0x0000000314037227 */ /* 0x004fe200078e00ff */
[----:B------:R-:W-:-:S04]  /*1540*/  ISETP.NE.AND P0, PT, R2, 0x1, PT ;  /* 0x000000010200780c */ /* 0x000fc80003f05270 */
[----:B----4-:R-:W-:-:S04]  /*1550*/  SHF.R.U32.HI R3, RZ, R6, R3 ;  /* 0x00000006ff037219 */ /* 0x010fc80000011603 */
[----:B------:R-:W-:Y:S02]  /*1560*/  SEL R3, R20, R3, !P0 ;  /* 0x0000000314037207 */ /* 0x000fe40004000000 */
[----:B---3--:R-:W-:-:S04]  /*1570*/  ISETP.NE.AND P1, PT, R8, 0x1, PT ;  /* 0x000000010800780c */ /* 0x008fc80003f25270 */
[----:B------:R-:W-:-:S05]  /*1580*/  SEL R4, R21, R4, !P1 ;  /* 0x0000000415047207 */ /* 0x000fca0004800000 */
[----:B------:R-:W-:Y:S02]  /*1590*/  IMAD.IADD R5, R3, 0x1, -R4 ;  /* 0x0000000103057824 */ /* 0x000fe400078e0a04 */
[----:B------:R-:W-:Y:S02]  /*15a0*/  IMAD.IADD R3, R4, 0x1, -R3 ;  /* 0x0000000104037824 */ /* 0x000fe400078e0a03 */
[----:B------:R-:W-:Y:S02]  /*15b0*/  IMAD R21, R5, R8, R21 ;  /* 0x0000000805157224 */ /* 0x000fe400078e0215 */
[----:B------:R-:W-:-:S07]  /*15c0*/  IMAD R20, R3, R2, R20 ;  /* 0x0000000203147224 */ /* 0x000fce00078e0214 */
.L_x_17:
[----:B------:R-:W-:Y:S01]  /*15d0*/  BAR.SYNC.DEFER_BLOCKING 0x0 ;  /* 0x0000000000007b1d */ /* 0x000fe20000010000 */
[----:B------:R-:W-:Y:S01]  /*15e0*/  UISETP.NE.AND UP1, UPT, UR8, 0x2, UPT ;  /* 0x000000020800788c */ /* 0x000fe2000bf25270 */
[----:B------:R-:W-:Y:S02]  /*15f0*/  ISETP.NE.OR P5, PT, R0, 0x2, !P5 ;  /* 0x000000020000780c */ /* 0x000fe40006fa5670 */
[----:B------:R-:W-:-:S06]  /*1600*/  LOP3.LUT R2, R189, 0x1f, RZ, 0xc0, !PT ;  /* 0x0000001fbd027812 */ /* 0x000fcc00078ec0ff */
[----:B------:R-:W-:Y:S05]  /*1610*/  BRA.U UP1, `(.L_x_18) ;  /* 0x0000001d01247547 */ /* 0x000fea000b800000 */
[----:B------:R-:W1:Y:S01]  /*1620*/  LDCU UR13, c[0x0][0x38c] ;  /* 0x00007180ff0d77ac */ /* 0x000e620008000800 */
[----:B------:R-:W2:Y:S01]  /*1630*/  LDC R9, c[0x0][0x370] ;  /* 0x0000dc00ff097b82 */ /* 0x000ea20000000800 */
[----:B------:R-:W-:Y:S01]  /*1640*/  PLOP3.LUT P1, PT, PT, PT, UP2, 0x80, 0x8 ;  /* 0x000000000008781c */ /* 0x000fe20003f2f028 */
[----:B------:R-:W-:Y:S01]  /*1650*/  IMAD.MOV.U32 R15, RZ, RZ, 0x1 ;  /* 0x00000001ff0f7424 */ /* 0x000fe200078e00ff */
[----:B------:R-:W-:Y:S01]  /*1660*/  ISETP.EQ.OR P4, PT, R2, RZ, P5 ;  /* 0x000000ff0200720c */ /* 0x000fe20002f82670 */
[----:B------:R-:W-:Y:S01]  /*1670*/  IMAD.MOV.U32 R14, RZ, RZ, RZ ;  /* 0x000000ffff0e7224 */ /* 0x000fe200078e00ff */
[----:B------:R-:W-:Y:S02]  /*1680*/  PLOP3.LUT P1, PT, P1, PT, PT, 0x8, 0x80 ;  /* 0x000000000080781c */ /* 0x000fe40000f2e170 */
[----:B------:R-:W-:Y:S01]  /*1690*/  CS2R R12, SRZ ;  /* 0x00000000000c7805 */ /* 0x000fe2000001ff00 */
[----:B------:R-:W-:Y:S01]  /*16a0*/  IMAD.MOV.U32 R10, RZ, RZ, 0x1 ;  /* 0x00000001ff0a7424 */ /* 0x000fe200078e00ff */
[----:B------:R-:W4:Y:S01]  /*16b0*/  LDC R0, c[0x0][0x374] ;  /* 0x0000dd00ff007b82 */ /* 0x000f220000000800 */
[----:B------:R-:W2:Y:S01]  /*16c0*/  LDCU.64 UR22, c[0x0][0x348] ;  /* 0x00006900ff1677ac */ /* 0x000ea20008000a00 */
[----:B------:R-:W-:Y:S01]  /*16d0*/  UMOV UR6, URZ ;  /* 0x000000ff00067c82 */ /* 0x000fe20008000000 */
[----:B-1----:R-:W-:-:S04]  /*16e0*/  UIADD3 UR5, UPT, UPT, UR13, 0x1f, URZ ;  /* 0x0000001f0d057890 */ /* 0x002fc8000fffe0ff */
[----:B------:R-:W-:-:S04]  /*16f0*/  USHF.R.S32.HI UR4, URZ, 0x1f, UR5 ;  /* 0x0000001fff047899 */ /* 0x000fc80008011405 */
[----:B------:R-:W-:-:S04]  /*1700*/  ULEA.HI UR4, UR4, UR5, URZ, 0x5 ;  /* 0x0000000504047291 */ /* 0x000fc8000f8f28ff */
[----:B------:R-:W-:Y:S02]  /*1710*/  USHF.R.S32.HI UR15, URZ, 0x5, UR4 ;  /* 0x00000005ff0f7899 */ /* 0x000fe40008011404 */
[----:B------:R-:W-:Y:S02]  /*1720*/  UIADD3 UR4, UPT, UPT, UR13, -0x1, URZ ;  /* 0xffffffff0d047890 */ /* 0x000fe4000fffe0ff */
[----:B------:R-:W-:Y:S02]  /*1730*/  UISETP.LT.U32.AND UP0, UPT, UR15, 0x18, UPT ;  /* 0x000000180f00788c */ /* 0x000fe4000bf01070 */
[----:B------:R-:W-:Y:S02]  /*1740*/  UISETP.GE.U32.AND UP1, UPT, UR4, -0x3f, UPT ;  /* 0xffffffc10400788c */ /* 0x000fe4000bf26070 */
[----:B------:R-:W-:Y:S02]  /*1750*/  USEL UR14, UR15, 0x18, UP0 ;  /* 0x000000180f0e7887 */ /* 0x000fe40008000000 */
[----:B------:R-:W-:-:S02]  /*1760*/  UIADD3 UR13, UPT, UPT, UR13, 0x3e, URZ ;  /* 0x0000003e0d0d7890 */ /* 0x000fc4000fffe0ff */
[----:B------:R-:W-:Y:S02]  /*1770*/  UIADD3 UR5, UPT, UPT, UR14, -0x1, URZ ;  /* 0xffffffff0e057890 */ /* 0x000fe4000fffe0ff */
[----:B------:R-:W-:-:S03]  /*1780*/  UIADD3 UR7, UPT, UPT, UR15, -UR14, URZ ;  /* 0x8000000e0f077290 */ /* 0x000fc6000fffe0ff */
[----:B------:R-:W-:-:S04]  /*1790*/  @UP1 UIADD3 UR5, UPT, UPT, UR14, URZ, URZ ;  /* 0x000000ff0e051290 */ /* 0x000fc8000fffe0ff */
[----:B--2---:R-:W-:-:S12]  /*17a0*/  UIADD3 UR5, UPT, UPT, UR5, 0x1, URZ ;  /* 0x0000000105057890 */ /* 0x004fd8000fffe0ff */
.L_x_36:
[----:B------:R-:W-:Y:S01]  /*17b0*/  UISETP.NE.AND UP0, UPT, UR37, URZ, UPT ;  /* 0x000000ff2500728c */ /* 0x000fe2000bf05270 */
[----:B------:R-:W1:Y:S08]  /*17c0*/  S2UR UR37, SR_CgaCtaId ;  /* 0x00000000002579c3 */ /* 0x000e700000008800 */
[----:B------:R-:W-:Y:S05]  /*17d0*/  BRA.U UP0, `(.L_x_19) ;  /* 0x0000000100347547 */ /* 0x000fea000b800000 */
[----:B------:R-:W2:Y:S01]  /*17e0*/  S2R R2, SR_CgaCtaId ;  /* 0x0000000000027919 */ /* 0x000ea20000008800 */
[----:B------:R-:W-:-:S04]  /*17f0*/  MOV R3, 0x400 ;  /* 0x0000040000037802 */ /* 0x000fc80000000f00 */
[----:B--2---:R-:W-:Y:S02]  /*1800*/  LEA R3, R2, R3, 0x18 ;  /* 0x0000000302037211 */ /* 0x004fe400078ec0ff */
[----:B------:R-:W-:-:S03]  /*1810*/  SHF.L.U32 R2, R10, 0x1f, RZ ;  /* 0x0000001f0a027819 */ /* 0x000fc600000006ff */
[----:B------:R-:W-:-:S04]  /*1820*/  IMAD R3, R12, 0x8, R3 ;  /* 0x000000080c037824 */ /* 0x000fc800078e0203 */
[----:B------:R-:W2:Y:S02]  /*1830*/  SYNCS.PHASECHK.TRANS64.TRYWAIT P0, [R3+URZ+0x220], R2 ;  /* 0x00022002030075a7 */ /* 0x000ea400080011ff */
[----:B--2---:R-:W-:Y:S05]  /*1840*/  @!P0 BRA `(.L_x_20) ;  /* 0x0000007400908947 */ /* 0x004fea0003800000 */
.L_x_127:
[----:B------:R-:W-:Y:S01]  /*1850*/  VIADD R12, R12, 0x1 ;  /* 0x000000010c0c7836 */ /* 0x000fe20000000000 */
[----:B------:R2:W-:Y:S04]  /*1860*/  SYNCS.ARRIVE.TRANS64.A1T0 RZ, [R3+URZ+0x210], RZ ;  /* 0x000210ff03ff79a7 */ /* 0x0005e800081000ff */
[----:B------:R-:W-:-:S04]  /*1870*/  ISETP.NE.AND P0, PT, R12, 0x2, PT ;  /* 0x000000020c00780c */ /* 0x000fc80003f05270 */
[----:B------:R-:W-:Y:S02]  /*1880*/  SEL R12, R12, RZ, P0 ;  /* 0x000000ff0c0c7207 */ /* 0x000fe40000000000 */
[----:B--2---:R-:W-:-:S04]  /*1890*/  SEL R3, RZ, 0x1, P0 ;  /* 0x00000001ff037807 */ /* 0x004fc80000000000 */
[----:B------:R-:W-:-:S07]  /*18a0*/  LOP3.LUT R10, R10, R3, RZ, 0x3c, !PT ;  /* 0x000000030a0a7212 */ /* 0x000fce00078e3cff */
.L_x_19:
[----:B------:R-:W-:Y:S01]  /*18b0*/  UMOV UR4, 0x400 ;  /* 0x0000040000047882 */ /* 0x000fe20000000000 */
[----:B------:R-:W-:Y:S01]  /*18c0*/  SHF.L.U32 R2, R15, 0x1f, RZ ;  /* 0x0000001f0f027819 */ /* 0x000fe200000006ff */
[----:B-1----:R-:W-:Y:S01]  /*18d0*/  ULEA UR4, UR37, UR4, 0x18 ;  /* 0x0000000425047291 */ /* 0x002fe2000f8ec0ff */
[----:B------:R-:W-:Y:S01]  /*18e0*/  R2UR UR35, R21 ;  /* 0x00000000152372ca */ /* 0x000fe200000e0000 */
[----:B------:R-:W-:Y:S01]  /*18f0*/  UISETP.GE.U32.AND UP0, UPT, UR13, 0x3f, UPT ;  /* 0x0000003f0d00788c */ /* 0x000fe2000bf06070 */
[----:B------:R-:W-:Y:S01]  /*1900*/  R2UR UR11, R20 ;  /* 0x00000000140b72ca */ /* 0x000fe200000e0000 */
[----:B------:R-:W-:Y:S01]  /*1910*/  ULEA UR8, UR6, UR4, 0x3 ;  /* 0x0000000406087291 */ /* 0x000fe2000f8e18ff */
[----:B------:R-:W-:-:S08]  /*1920*/  UMOV UR24, URZ ;  /* 0x000000ff00187c82 */ /* 0x000fd00008000000 */
[----:B------:R1:W2:Y:S01]  /*1930*/  SYNCS.PHASECHK.TRANS64.TRYWAIT P0, [UR8+0xc0], R2 ;  /* 0x0000c002ff0075a7 */ /* 0x0002a20008001108 */
[----:B------:R-:W-:Y:S02]  /*1940*/  USHF.L.U32 UR35, UR35, 0x7, URZ ;  /* 0x0000000723237899 */ /* 0x000fe400080006ff */
[----:B------:R-:W-:Y:S01]  /*1950*/  USHF.L.U32 UR11, UR11, 0x7, URZ ;  /* 0x000000070b0b7899 */ /* 0x000fe200080006ff */
[----:B------:R-:W-:Y:S11]  /*1960*/  BRA.U !UP0, `(.L_x_21) ;  /* 0x0000000108a47547 */ /* 0x000ff6000b800000 */
[----:B------:R-:W-:Y:S01]  /*1970*/  UMOV UR16, URZ ;  /* 0x000000ff00107c82 */ /* 0x000fe20008000000 */
[----:B------:R-:W-:-:S05]  /*1980*/  UMOV UR17, UR6 ;  /* 0x0000000600117c82 */ /* 0x000fca0008000000 */
.L_x_26:
[----:B-1----:R-:W-:Y:S01]  /*1990*/  ULEA UR33, UR17, UR4, 0x3 ;  /* 0x0000000411217291 */ /* 0x002fe2000f8e18ff */
[----:B--2---:R-:W-:Y:S01]  /*19a0*/  @!P5 MOV R3, 0x2000 ;  /* 0x000020000003d802 */ /* 0x004fe20000000f00 */
[----:B--2---:R-:W-:Y:S10]  /*19b0*/  @P0 BRA `(.L_x_22) ;  /* 0x00000000000c0947 */ /* 0x004ff40003800000 */
[----:B------:R-:W-:-:S04]  /*19c0*/  SHF.L.U32 R5, R15, 0x1f, RZ ;  /* 0x0000001f0f057819 */ /* 0x000fc800000006ff */
[----:B------:R-:W2:Y:S02]  /*19d0*/  SYNCS.PHASECHK.TRANS64.TRYWAIT P0, [UR33+0xc0], R5 ;  /* 0x0000c005ff0075a7 */ /* 0x000ea40008001121 */
[----:B--2---:R-:W-:Y:S05]  /*19e0*/  @!P0 BRA `(.L_x_23) ;  /* 0x00000074003c8947 */ /* 0x004fea0003800000 */
.L_x_22:
[----:B------:R2:W-:Y:S01]  /*19f0*/  @!P5 SYNCS.ARRIVE.TRANS64 RZ, [UR33], R3 ;  /* 0x00000003ffffd9a7 */ /* 0x0005e20008000021 */
[----:B------:R-:W-:Y:S04]  /*1a00*/  BSSY.RECONVERGENT B0, `(.L_x_24) ;  /* 0x0000003000007945 */ /* 0x000fe80003800200 */
[----:B------:R-:W-:Y:S05]  /*1a10*/  @P4 BRA `(.L_x_25) ;  /* 0x0000000000044947 */ /* 0x000fea0003800000 */
[----:B------:R-:W-:Y:S05]  /*1a20*/  BPT.TRAP 0x1 ;  /* 0x000000040000795c */ /* 0x000fea0000300000 */
.L_x_25:
[----:B------:R-:W-:Y:S05]  /*1a30*/  BSYNC.RECONVERGENT B0 ;  /* 0x0000000000007941 */ /* 0x000fea0003800200 */
.L_x_24:
[----:B------:R-:W-:Y:S02]  /*1a40*/  UIADD3 UR6, UPT, UPT, UR17, 0x1, URZ ;  /* 0x0000000111067890 */ /* 0x000fe4000fffe0ff */
[----:B------:R-:W-:Y:S02]  /*1a50*/  UIADD3 UR26, UP1, UPT, UR22, 0x80, URZ ;  /* 0x00000080161a7890 */ /* 0x000fe4000ff3e0ff */
[----:B------:R-:W-:Y:S02]  /*1a60*/  UISETP.NE.AND UP0, UPT, UR6, 0x18, UPT ;  /* 0x000000180600788c */ /* 0x000fe4000bf05270 */
[----:B------:R-:W-:Y:S02]  /*1a70*/  USHF.L.U32 UR34, UR16, 0x5, URZ ;  /* 0x0000000510227899 */ /* 0x000fe400080006ff */
[----:B------:R-:W-:Y:S02]  /*1a80*/  USEL UR9, URZ, 0x1, UP0 ;  /* 0x00000001ff097887 */ /* 0x000fe40008000000 */
[----:B------:R-:W-:-:S02]  /*1a90*/  USEL UR6, UR6, URZ, UP0 ;  /* 0x000000ff06067287 */ /* 0x000fc40008000000 */
[----:B------:R-:W-:Y:S02]  /*1aa0*/  UIADD3 UR20, UP0, UPT, UR22, 0x180, URZ ;  /* 0x0000018016147890 */ /* 0x000fe4000ff1e0ff */
[----:B------:R-:W-:Y:S01]  /*1ab0*/  ULEA UR8, UR6, UR4, 0x3 ;  /* 0x0000000406087291 */ /* 0x000fe2000f8e18ff */
[----:B------:R-:W-:Y:S01]  /*1ac0*/  LOP3.LUT R15, R15, UR9, RZ, 0x3c, !PT ;  /* 0x000000090f0f7c12 */ /* 0x000fe2000f8e3cff */
[----:B------:R-:W-:Y:S02]  /*1ad0*/  UIADD3.X UR27, UPT, UPT, URZ, UR23, URZ, UP1, !UPT ;  /* 0x00000017ff1b7290 */ /* 0x000fe40008ffe4ff */
[----:B------:R-:W-:Y:S01]  /*1ae0*/  UIADD3.X UR21, UPT, UPT, URZ, UR23, URZ, UP0, !UPT ;  /* 0x00000017ff157290 */ /* 0x000fe200087fe4ff */
[----:B-1----:R-:W-:Y:S01]  /*1af0*/  SHF.L.U32 R2, R15, 0x1f, RZ ;  /* 0x0000001f0f027819 */ /* 0x002fe200000006ff */
[----:B------:R-:W-:Y:S01]  /*1b00*/  UMOV UR18, 0x0 ;  /* 0x0000000000127882 */ /* 0x000fe20000000000 */
[----:B------:R-:W-:Y:S01]  /*1b10*/  UMOV UR19, 0x10000000 ;  /* 0x1000000000137882 */ /* 0x000fe20000000000 */
[----:B------:R-:W-:Y:S01]  /*1b20*/  UMOV UR12, UR36 ;  /* 0x00000024000c7c82 */ /* 0x000fe20008000000 */
[----:B------:R1:W1:Y:S01]  /*1b30*/  SYNCS.PHASECHK.TRANS64.TRYWAIT P0, [UR8+0xc0], R2 ;  /* 0x0000c002ff0075a7 */ /* 0x0002620008001108 */
[----:B------:R-:W-:Y:S01]  /*1b40*/  ULEA UR8, UR17, UR4, 0xc ;  /* 0x0000000411087291 */ /* 0x000fe2000f8e60ff */
[----:B------:R-:W-:Y:S01]  /*1b50*/  UMOV UR9, UR33 ;  /* 0x0000002100097c82 */ /* 0x000fe20008000000 */
[----:B------:R-:W-:-:S02]  /*1b60*/  UMOV UR10, UR34 ;  /* 0x00000022000a7c82 */ /* 0x000fc40008000000 */
[----:B------:R-:W-:Y:S02]  /*1b70*/  UIADD3 UR32, UPT, UPT, UR8, 0x8600, URZ ;  /* 0x0000860008207890 */ /* 0x000fe4000fffe0ff */
[----:B------:R-:W-:Y:S02]  /*1b80*/  UIADD3 UR8, UPT, UPT, UR8, 0x20600, URZ ;  /* 0x0002060008087890 */ /* 0x000fe4000fffe0ff */
[----:B------:R-:W-:Y:S01]  /*1b90*/  UIADD3 UR16, UPT, UPT, UR16, 0x1, URZ ;  /* 0x0000000110107890 */ /* 0x000fe2000fffe0ff */
[----:B------:R-:W-:Y:S01]  /*1ba0*/  UMOV UR24, UR5 ;  /* 0x0000000500187c82 */ /* 0x000fe20008000000 */
[----:B------:R-:W-:Y:S02]  /*1bb0*/  UMOV UR17, UR6 ;  /* 0x0000000600117c82 */ /* 0x000fe40008000000 */
[----:B------:R-:W-:Y:S01]  /*1bc0*/  UISETP.NE.AND UP0, UPT, UR16, UR5, UPT ;  /* 0x000000051000728c */ /* 0x000fe2000bf05270 */
[----:B------:R1:W-:Y:S02]  /*1bd0*/  UTMALDG.3D [UR32], [UR26], desc[UR18] ;  /* 0x000012201a0075b4 */ /* 0x0003e40008011000 */
[----:B------:R1:W-:Y:S06]  /*1be0*/  UTMALDG.3D [UR8], [UR20], desc[UR18] ;  /* 0x00001208140075b4 */ /* 0x0003ec0008011000 */
[----:B------:R-:W-:Y:S05]  /*1bf0*/  BRA.U UP0, `(.L_x_26) ;  /* 0xfffffffd00647547 */ /* 0x000fea000b83ffff */
.L_x_21:
[----:B-1----:R-:W-:Y:S01]  /*1c00*/  ULEA UR8, UR6, UR4, 0x3 ;  /* 0x0000000406087291 */ /* 0x002fe2000f8e18ff */
[----:B------:R-:W-:Y:S01]  /*1c10*/  SHF.L.U32 R2, R15, 0x1f, RZ ;  /* 0x0000001f0f027819 */ /* 0x000fe200000006ff */
[----:B------:R-:W-:Y:S01]  /*1c20*/  @!P1 SYNCS.ARRIVE.TRANS64.A1T0 RZ, [UR4+0x1a8], RZ ;  /* 0x0001a8ffffff99a7 */ /* 0x000fe20008100004 */
[----:B------:R-:W-:-:S06]  /*1c30*/  UISETP.GT.AND UP0, UPT, UR15, UR14, UPT ;  /* 0x0000000e0f00728c */ /* 0x000fcc000bf04270 */
[----:B--2---:R1:W2:Y:S03]  /*1c40*/  SYNCS.PHASECHK.TRANS64.TRYWAIT P0, [UR8+0xc0], R2 ;  /* 0x0000c002ff0075a7 */ /* 0x0042a60008001108 */
[----:B------:R-:W-:Y:S05]  /*1c50*/  BRA.U !UP0, `(.L_x_27) ;  /* 0x0000000108a87547 */ /* 0x000fea000b800000 */
[----:B------:R-:W-:Y:S01]  /*1c60*/  UIADD3 UR21, UPT, UPT, UR7, UR24, URZ ;  /* 0x0000001807157290 */ /* 0x000fe2000fffe0ff */
[----:B------:R-:W-:-:S11]  /*1c70*/  UMOV UR25, UR6 ;  /* 0x0000000600197c82 */ /* 0x000fd60008000000 */
.L_x_32:
[----:B-1----:R-:W-:Y:S01]  /*1c80*/  ULEA UR17, UR25, UR4, 0x3 ;  /* 0x0000000419117291 */ /* 0x002fe2000f8e18ff */
[----:B--2---:R-:W-:Y:S01]  /*1c90*/  @!P5 MOV R3, 0x2000 ;  /* 0x000020000003d802 */ /* 0x004fe20000000f00 */
[----:B--2---:R-:W-:Y:S10]  /*1ca0*/  @P0 BRA `(.L_x_28) ;  /* 0x00000000000c0947 */ /* 0x004ff40003800000 */
[----:B------:R-:W-:-:S04]  /*1cb0*/  SHF.L.U32 R5, R15, 0x1f, RZ ;  /* 0x0000001f0f057819 */ /* 0x000fc800000006ff */
[----:B------:R-:W2:Y:S02]  /*1cc0*/  SYNCS.PHASECHK.TRANS64.TRYWAIT P0, [UR17+0xc0], R5 ;  /* 0x0000c005ff0075a7 */ /* 0x000ea40008001111 */
[----:B--2---:R-:W-:Y:S05]  /*1cd0*/  @!P0 BRA `(.L_x_29) ;  /* 0x0000007000988947 */ /* 0x004fea0003800000 */
.L_x_28:
[----:B------:R2:W-:Y:S01]  /*1ce0*/  @!P5 SYNCS.ARRIVE.TRANS64 RZ, [UR17], R3 ;  /* 0x00000003ffffd9a7 */ /* 0x0005e20008000011 */
[----:B------:R-:W-:Y:S04]  /*1cf0*/  BSSY.RECONVERGENT B0, `(.L_x_30) ;  /* 0x0000003000007945 */ /* 0x000fe80003800200 */
[----:B------:R-:W-:Y:S05]  /*1d00*/  @P4 BRA `(.L_x_31) ;  /* 0x0000000000044947 */ /* 0x000fea0003800000 */
[----:B------:R-:W-:Y:S05]  /*1d10*/  BPT.TRAP 0x1 ;  /* 0x000000040000795c */ /* 0x000fea0000300000 */
.L_x_31:
[----:B------:R-:W-:Y:S05]  /*1d20*/  BSYNC.RECONVERGENT B0 ;  /* 0x0000000000007941 */ /* 0x000fea0003800200 */
.L_x_30:
        /* <DEDUP_REMOVED lines=20> */
[----:B------:R-:W-:Y:S01]  /*1e70*/  UIADD3 UR8, UPT, UPT, UR8, 0x20600, URZ ;  /* 0x0002060008087890 */ /* 0x000fe2000fffe0ff */
[----:B------:R-:W-:Y:S01]  /*1e80*/  UMOV UR9, UR17 ;  /* 0x0000001100097c82 */ /* 0x000fe20008000000 */
[----:B------:R-:W-:Y:S01]  /*1e90*/  UMOV UR10, UR18 ;  /* 0x00000012000a7c82 */ /* 0x000fe20008000000 */
[----:B------:R-:W-:Y:S01]  /*1ea0*/  UIADD3 UR24, UPT, UPT, UR24, 0x1, URZ ;  /* 0x0000000118187890 */ /* 0x000fe2000fffe0ff */
[----:B------:R-:W-:-:S03]  /*1eb0*/  UMOV UR25, UR6 ;  /* 0x0000000600197c82 */ /* 0x000fc60008000000 */
[----:B------:R1:W-:Y:S01]  /*1ec0*/  UTMALDG.3D [UR16], [UR30], desc[UR26] ;  /* 0x00001a101e0075b4 */ /* 0x0003e20008011000 */
[----:B------:R-:W-:Y:S01]  /*1ed0*/  UISETP.NE.AND UP0, UPT, UR24, UR21, UPT ;  /* 0x000000151800728c */ /* 0x000fe2000bf05270 */
[----:B------:R1:W-:Y:S08]  /*1ee0*/  UTMALDG.3D [UR8], [UR28], desc[UR26] ;  /* 0x00001a081c0075b4 */ /* 0x0003f00008011000 */
[----:B------:R-:W-:Y:S05]  /*1ef0*/  BRA.U UP0, `(.L_x_32) ;  /* 0xfffffffd00607547 */ /* 0x000fea000b83ffff */
.L_x_27:
[C---:B-1----:R-:W-:Y:S01]  /*1f00*/  LEA R2, R14.reuse, UR4, 0x3 ;  /* 0x000000040e027c11 */ /* 0x042fe2000f8e18ff */
[----:B------:R-:W-:Y:S01]  /*1f10*/  NOP ;  /* 0x0000000000007918 */ /* 0x000fe20000000000 */
[----:B--2---:R-:W-:Y:S02]  /*1f20*/  SHF.L.U32 R3, R13, 0x1f, RZ ;  /* 0x0000001f0d037819 */ /* 0x004fe400000006ff */
[----:B------:R-:W-:Y:S02]  /*1f30*/  LEA R4, R14, UR4, 0x4 ;  /* 0x000000040e047c11 */ /* 0x000fe4000f8e20ff */
[----:B------:R-:W1:Y:S02]  /*1f40*/  SYNCS.PHASECHK.TRANS64.TRYWAIT P0, [R2+URZ+0x1b0], R3 ;  /* 0x0001b003020075a7 */ /* 0x000e6400080011ff */
[----:B-1----:R-:W-:Y:S05]  /*1f50*/  @!P0 BRA `(.L_x_33) ;  /* 0x0000007000108947 */ /* 0x002fea0003800000 */
.L_x_130:
[----:B------:R-:W2:Y:S01]  /*1f60*/  LDS.128 R4, [R4+0x240] ;  /* 0x0002400004047984 */ /* 0x000ea20000000c00 */
[----:B---3--:R-:W-:Y:S01]  /*1f70*/  ISETP.GE.AND P0, PT, R72, 0x1, PT ;  /* 0x000000014800780c */ /* 0x008fe20003f06270 */
[----:B-1----:R-:W-:Y:S01]  /*1f80*/  VIADD R2, R2, 0x1c0 ;  /* 0x000001c002027836 */ /* 0x002fe20000000000 */
[----:B------:R-:W-:Y:S01]  /*1f90*/  @!PT LDS RZ, [RZ] ;  /* 0x00000000fffff984 */ /* 0x000fe20000000800 */
[----:B------:R-:W-:Y:S01]  /*1fa0*/  @!PT LDS RZ, [RZ] ;  /* 0x00000000fffff984 */ /* 0x000fe20000000800 */
[----:B------:R-:W-:Y:S01]  /*1fb0*/  @!PT LDS RZ, [RZ] ;  /* 0x00000000fffff984 */ /* 0x000fe20000000800 */
[----:B------:R-:W-:Y:S01]  /*1fc0*/  @!PT LDS RZ, [RZ] ;  /* 0x00000000fffff984 */ /* 0x000fe20000000800 */
[----:B------:R1:W-:Y:S06]  /*1fd0*/  MEMBAR.ALL.CTA ;  /* 0x0000000000007992 */ /* 0x0003ec0000008000 */
[----:B-1----:R-:W1:Y:S01]  /*1fe0*/  FENCE.VIEW.ASYNC.S ;  /* 0x00000000000073c6 */ /* 0x002e620000000000 */
[----:B------:R-:W-:-:S04]  /*1ff0*/  PRMT R2, RZ, 0x654, R2 ;  /* 0x00000654ff027816 */ /* 0x000fc80000000002 */
[----:B-1----:R1:W-:Y:S01]  /*2000*/  SYNCS.ARRIVE.TRANS64.RED.A1T0 RZ, [R2+URZ], RZ ;  /* 0x000000ff02ff79a7 */ /* 0x0023e200081004ff */
[----:B--2---:R-:W-:-:S13]  /*2010*/  LOP3.LUT P2, RZ, R6, 0x1, RZ, 0xc0, !PT ;  /* 0x0000000106ff7812 */ /* 0x004fda000784c0ff */
[----:B------:R-:W-:Y:S01]  /*2020*/  @P2 SHF.R.U32.HI R3, RZ, 0x10, R5 ;  /* 0x00000010ff032819 */ /* 0x000fe20000011605 */
[----:B------:R-:W-:Y:S01]  /*2030*/  VOTEU.ANY UP0, P2 ;  /* 0x0000000000ff7886 */ /* 0x000fe20001000100 */
[----:B------:R-:W-:Y:S02]  /*2040*/  @P2 MOV R11, R4 ;  /* 0x00000004000b2202 */ /* 0x000fe40000000f00 */
[----:B------:R-:W-:Y:S02]  /*2050*/  @P2 R2UR.BROADCAST UR8, R3 ;  /* 0x00000000030822ca */ /* 0x000fe400008e0000 */
[----:B------:R-:W-:-:S11]  /*2060*/  @P2 LOP3.LUT R8, R5, 0xffff, RZ, 0xc0, !PT ;  /* 0x0000ffff05082812 */ /* 0x000fd600078ec0ff */
[----:B------:R-:W-:Y:S01]  /*2070*/  @UP0 UMOV UR36, UR8 ;  /* 0x0000000800240c82 */ /* 0x000fe20008000000 */
[----:B-1----:R-:W-:Y:S05]  /*2080*/  @!P0 BRA `(.L_x_34) ;  /* 0x0000000000b88947 */ /* 0x002fea0003800000 */
[----:B------:R-:W4:Y:S01]  /*2090*/  LDC.64 R4, c[0x0][0xb18] ;  /* 0x0002c600ff047b82 */ /* 0x000f220000000a00 */
[----:B------:R-:W-:-:S07]  /*20a0*/  ISETP.NE.AND P3, PT, R72, 0x1, PT ;  /* 0x000000014800780c */ /* 0x000fce0003f65270 */
[----:B------:R-:W1:Y:S08]  /*20b0*/  LDC.64 R6, c[0x0][0xb10] ;  /* 0x0002c400ff067b82 */ /* 0x000e700000000a00 */
[----:B------:R-:W2:Y:S08]  /*20c0*/  LDC R16, c[0x0][0xb20] ;  /* 0x0002c800ff107b82 */ /* 0x000eb00000000800 */
[----:B------:R-:W3:Y:S01]  /*20d0*/  LDC R18, c[0x0][0xb0c] ;  /* 0x0002c300ff127b82 */ /* 0x000ee20000000800 */
[----:B----4-:R-:W-:Y:S01]  /*20e0*/  IMAD.HI.U32 R17, R0, R5, RZ ;  /* 0x0000000500117227 */ /* 0x010fe200078e00ff */
[----:B------:R-:W-:-:S03]  /*20f0*/  ISETP.NE.AND P0, PT, R4, 0x1, PT ;  /* 0x000000010400780c */ /* 0x000fc60003f05270 */
[----:B------:R-:W-:-:S03]  /*2100*/  IMAD.HI.U32 R5, R8, R5, RZ ;  /* 0x0000000508057227 */ /* 0x000fc600078e00ff */
[----:B------:R-:W4:Y:S01]  /*2110*/  LDC.64 R2, c[0x0][0xb28] ;  /* 0x0002ca00ff027b82 */ /* 0x000f220000000a00 */
[----:B-1----:R-:W-:-:S04]  /*2120*/  IMAD.HI.U32 R20, R9, R6, RZ ;  /* 0x0000000609147227 */ /* 0x002fc800078e00ff */
[----:B------:R-:W-:Y:S01]  /*2130*/  IMAD.HI.U32 R22, R11, R6, RZ ;  /* 0x000000060b167227 */ /* 0x000fe200078e00ff */
[----:B------:R-:W-:Y:S02]  /*2140*/  SHF.R.U32.HI R20, RZ, R7, R20 ;  /* 0x00000007ff147219 */ /* 0x000fe40000011614 */
[-C--:B--2---:R-:W-:Y:S02]  /*2150*/  SHF.R.U32.HI R17, RZ, R16.reuse, R17 ;  /* 0x00000010ff117219 */ /* 0x084fe40000011611 */
[----:B------:R-:W-:Y:S02]  /*2160*/  SHF.R.U32.HI R5, RZ, R16, R5 ;  /* 0x00000010ff057219 */ /* 0x000fe40000011605 */
[----:B------:R-:W-:Y:S02]  /*2170*/  SEL R17, R0, R17, !P0 ;  /* 0x0000001100117207 */ /* 0x000fe40004000000 */
[----:B------:R-:W-:Y:S02]  /*2180*/  SHF.R.U32.HI R22, RZ, R7, R22 ;  /* 0x00000007ff167219 */ /* 0x000fe40000011616 */
[----:B---3--:R-:W-:-:S02]  /*2190*/  ISETP.NE.AND P1, PT, R18, 0x1, PT ;  /* 0x000000011200780c */ /* 0x008fc40003f25270 */
[----:B------:R-:W-:Y:S02]  /*21a0*/  SEL R5, R8, R5, !P0 ;  /* 0x0000000508057207 */ /* 0x000fe40004000000 */
[----:B------:R-:W-:Y:S02]  /*21b0*/  SEL R19, R9, R20, !P1 ;  /* 0x0000001409137207 */ /* 0x000fe40004800000 */
[----:B------:R-:W-:Y:S01]  /*21c0*/  SEL R7, R11, R22, !P1 ;  /* 0x000000160b077207 */ /* 0x000fe20004800000 */
[----:B----4-:R-:W-:-:S04]  /*21d0*/  IMAD.HI.U32 R20, R17, R2, RZ ;  /* 0x0000000211147227 */ /* 0x010fc800078e00ff */
[----:B------:R-:W-:Y:S01]  /*21e0*/  IMAD.HI.U32 R6, R19, R2, RZ ;  /* 0x0000000213067227 */ /* 0x000fe200078e00ff */
[----:B------:R-:W-:-:S04]  /*21f0*/  @P3 SHF.R.U32.HI R17, RZ, R3, R20 ;  /* 0x00000003ff113219 */ /* 0x000fc80000011614 */
[----:B------:R-:W-:Y:S01]  /*2200*/  @P3 SHF.R.U32.HI R19, RZ, R3, R6 ;  /* 0x00000003ff133219 */ /* 0x000fe20000011606 */
[----:B------:R-:W-:-:S04]  /*2210*/  IMAD R17, R72, R17, RZ ;  /* 0x0000001148117224 */ /* 0x000fc800078e02ff */
[----:B------:R-:W-:Y:S01]  /*2220*/  IMAD R6, R72, R19, RZ ;  /* 0x0000001348067224 */ /* 0x000fe200078e02ff */
[C---:B------:R-:W-:Y:S02]  /*2230*/  ISETP.GE.AND P0, PT, R5.reuse, R17, PT ;  /* 0x000000110500720c */ /* 0x040fe40003f06270 */
[----:B------:R-:W-:Y:S02]  /*2240*/  IADD3 R17, PT, PT, -R5, RZ, RZ ;  /* 0x000000ff05117210 */ /* 0x000fe40007ffe1ff */
[----:B------:R-:W-:Y:S01]  /*2250*/  ISETP.GE.OR P0, PT, R7, R6, P0 ;  /* 0x000000060700720c */ /* 0x000fe20000706670 */
[----:B------:R-:W-:-:S04]  /*2260*/  IMAD.HI.U32 R6, R5, R2, RZ ;  /* 0x0000000205067227 */ /* 0x000fc800078e00ff */
[----:B------:R-:W-:Y:S01]  /*2270*/  IMAD R8, R4, R17, R8 ;  /* 0x0000001104087224 */ /* 0x000fe200078e0208 */
[----:B------:R-:W-:-:S04]  /*2280*/  SHF.R.U32.HI R6, RZ, R3, R6 ;  /* 0x00000003ff067219 */ /* 0x000fc80000011606 */
[----:B------:R-:W-:-:S03]  /*2290*/  SEL R6, R5, R6, !P3 ;  /* 0x0000000605067207 */ /* 0x000fc60005800000 */
[----:B------:R-:W-:-:S04]  /*22a0*/  @!P0 IMAD.HI.U32 R16, R7, R2, RZ ;  /* 0x0000000207108227 */ /* 0x000fc800078e00ff */
[----:B------:R-:W-:Y:S01]  /*22b0*/  IMAD.MOV R2, RZ, RZ, -R6 ;  /* 0x000000ffff027224 */ /* 0x000fe200078e0a06 */
[----:B------:R-:W-:-:S03]  /*22c0*/  @!P0 SHF.R.U32.HI R16, RZ, R3, R16 ;  /* 0x00000003ff108219 */ /* 0x000fc60000011610 */
[----:B------:R-:W-:Y:S01]  /*22d0*/  IMAD R2, R72, R2, R5 ;  /* 0x0000000248027224 */ /* 0x000fe200078e0205 */
        /* <DEDUP_REMOVED lines=9> */
.L_x_34:
[----:B------:R-:W1:Y:S02]  /*2370*/  LDCU UR8, c[0x0][0xb30] ;  /* 0x00016600ff0877ac */ /* 0x000e640008000800 */
[----:B-1----:R-:W-:-:S09]  /*2380*/  UISETP.NE.AND UP0, UPT, UR8, 0x1, UPT ;  /* 0x000000010800788c */ /* 0x002fd2000bf05270 */
[----:B------:R-:W-:Y:S05]  /*2390*/  BRA.U UP0, `(.L_x_35) ;  /* 0x0000000100407547 */ /* 0x000fea000b800000 */
[----:B------:R-:W1:Y:S08]  /*23a0*/  LDC.64 R4, c[0x0][0xb10] ;  /* 0x0002c400ff047b82 */ /* 0x000e700000000a00 */
[----:B------:R-:W2:Y:S08]  /*23b0*/  LDC.64 R2, c[0x0][0xb18] ;  /* 0x0002c600ff027b82 */ /* 0x000eb00000000a00 */
[----:B------:R-:W3:Y:S08]  /*23c0*/  LDC R6, c[0x0][0xb20] ;  /* 0x0002c800ff067b82 */ /* 0x000ef00000000800 */
[----:B------:R-:W4:Y:S01]  /*23d0*/  LDC R16, c[0x0][0xb0c] ;  /* 0x0002c300ff107b82 */ /* 0x000f220000000800 */
[----:B-1----:R-:W-:-:S05]  /*23e0*/  IMAD.HI.U32 R4, R11, R4, RZ ;  /* 0x000000040b047227 */ /* 0x002fca00078e00ff */
[----:B------:R-:W-:Y:S01]  /*23f0*/  SHF.R.U32.HI R4, RZ, R5, R4 ;  /* 0x00000005ff047219 */ /* 0x000fe20000011604 */
[----:B--2---:R-:W-:Y:S01]  /*2400*/  IMAD.HI.U32 R3, R8, R3, RZ ;  /* 0x0000000308037227 */ /* 0x004fe200078e00ff */
[----:B------:R-:W-:-:S04]  /*2410*/  ISETP.NE.AND P0, PT, R2, 0x1, PT ;  /* 0x000000010200780c */ /* 0x000fc80003f05270 */
[----:B---3--:R-:W-:-:S04]  /*2420*/  SHF.R.U32.HI R3, RZ, R6, R3 ;  /* 0x00000006ff037219 */ /* 0x008fc80000011603 */
[----:B------:R-:W-:Y:S02]  /*2430*/  SEL R3, R8, R3, !P0 ;  /* 0x0000000308037207 */ /* 0x000fe40004000000 */
[----:B----4-:R-:W-:-:S04]  /*2440*/  ISETP.NE.AND P1, PT, R16, 0x1, PT ;  /* 0x000000011000780c */ /* 0x010fc80003f25270 */
[----:B------:R-:W-:-:S05]  /*2450*/  SEL R4, R11, R4, !P1 ;  /* 0x000000040b047207 */ /* 0x000fca0004800000 */
[----:B------:R-:W-:Y:S02]  /*2460*/  IMAD.IADD R5, R3, 0x1, -R4 ;  /* 0x0000000103057824 */ /* 0x000fe400078e0a04 */
[----:B------:R-:W-:Y:S02]  /*2470*/  IMAD.IADD R3, R4, 0x1, -R3 ;  /* 0x0000000104037824 */ /* 0x000fe400078e0a03 */
[----:B------:R-:W-:Y:S02]  /*2480*/  IMAD R11, R5, R16, R11 ;  /* 0x00000010050b7224 */ /* 0x000fe400078e020b */
[----:B------:R-:W-:-:S07]  /*2490*/  IMAD R8, R3, R2, R8 ;  /* 0x0000000203087224 */ /* 0x000fce00078e0208 */
.L_x_35:
[----:B------:R-:W-:Y:S01]  /*24a0*/  VIADD R14, R14, 0x1 ;  /* 0x000000010e0e7836 */ /* 0x000fe20000000000 */
[----:B------:R-:W-:Y:S01]  /*24b0*/  PLOP3.LUT P1, PT, PT, PT, PT, 0x80, 0x8 ;  /* 0x000000000008781c */ /* 0x000fe20003f2f070 */
[----:B------:R-:W-:Y:S02]  /*24c0*/  IMAD.IADD R21, R11, 0x1, R170 ;  /* 0x000000010b157824 */ /* 0x000fe400078e02aa */
[----:B------:R-:W-:Y:S01]  /*24d0*/  IMAD.IADD R20, R8, 0x1, R147 ;  /* 0x0000000108147824 */ /* 0x000fe200078e0293 */
[----:B------:R-:W-:-:S04]  /*24e0*/  ISETP.NE.AND P0, PT, R14, 0x2, PT ;  /* 0x000000020e00780c */ /* 0x000fc80003f05270 */
[----:B------:R-:W-:Y:S02]  /*24f0*/  SEL R2, RZ, 0x1, P0 ;  /* 0x00000001ff027807 */ /* 0x000fe40000000000 */
[----:B------:R-:W-:Y:S02]  /*2500*/  SEL R14, R14, RZ, P0 ;  /* 0x000000ff0e0e7207 */ /* 0x000fe40000000000 */
[----:B------:R-:W-:Y:S01]  /*2510*/  LOP3.LUT R13, R13, R2, RZ, 0x3c, !PT ;  /* 0x000000020d0d7212 */ /* 0x000fe200078e3cff */
[----:B------:R-:W-:Y:S06]  /*2520*/  @P2 BRA `(.L_x_36) ;  /* 0xfffffff000a02947 */ /* 0x000fec000383ffff */
[----:B------:R-:W-:Y:S01]  /*2530*/  UIADD3 UR4, UPT, UPT, UR4, 0xc0, URZ ;  /* 0x000000c004047890 */ /* 0x000fe2000fffe0ff */
[----:B------:R-:W-:-:S03]  /*2540*/  SHF.L.U32 R3, R15, 0x1f, RZ ;  /* 0x0000001f0f037819 */ /* 0x000fc600000006ff */
[----:B------:R-:W-:-:S09]  /*2550*/  ULEA UR5, UR6, UR4, 0x3 ;  /* 0x0000000406057291 */ /* 0x000fd2000f8e18ff */
[----:B------:R-:W1:Y:S02]  /*2560*/  SYNCS.PHASECHK.TRANS64.TRYWAIT P0, [UR5], R3 ;  /* 0x00000003ff0075a7 */ /* 0x000e640008001105 */
[----:B-1----:R-:W-:Y:S05]  /*2570*/  @!P0 BRA `(.L_x_37) ;  /* 0x00000068009c8947 */ /* 0x002fea0003800000 */
.L_x_132:
[----:B------:R-:W-:-:S04]  /*2580*/  UIADD3 UR6, UPT, UPT, UR6, 0x1, URZ ;  /* 0x0000000106067890 */ /* 0x000fc8000fffe0ff */
[----:B------:R-:W-:-:S04]  /*2590*/  UISETP.NE.AND UP0, UPT, UR6, 0x18, UPT ;  /* 0x000000180600788c */ /* 0x000fc8000bf05270 */
[----:B------:R-:W-:Y:S02]  /*25a0*/  USEL UR7, URZ, 0x1, UP0 ;  /* 0x00000001ff077887 */ /* 0x000fe40008000000 */
[----:B------:R-:W-:-:S04]  /*25b0*/  USEL UR6, UR6, URZ, UP0 ;  /* 0x000000ff06067287 */ /* 0x000fc80008000000 */
[----:B------:R-:W-:Y:S01]  /*25c0*/  ULEA UR5, UR6, UR4, 0x3 ;  /* 0x0000000406057291 */ /* 0x000fe2000f8e18ff */
[----:B------:R-:W-:-:S04]  /*25d0*/  LOP3.LUT R2, R15, UR7, RZ, 0x3c, !PT ;  /* 0x000000070f027c12 */ /* 0x000fc8000f8e3cff */
[----:B-1----:R-:W-:-:S04]  /*25e0*/  SHF.L.U32 R3, R2, 0x1f, RZ ;  /* 0x0000001f02037819 */ /* 0x002fc800000006ff */
[----:B------:R-:W1:Y:S02]  /*25f0*/  SYNCS.PHASECHK.TRANS64.TRYWAIT P0, [UR5], R3 ;  /* 0x00000003ff0075a7 */ /* 0x000e640008001105 */
[----:B-1----:R-:W-:Y:S05]  /*2600*/  @!P0 BRA `(.L_x_38) ;  /* 0x0000006800908947 */ /* 0x002fea0003800000 */
.L_x_134:
        /* <DEDUP_REMOVED lines=9> */
.L_x_136:
        /* <DEDUP_REMOVED lines=9> */
.L_x_138:
        /* <DEDUP_REMOVED lines=9> */
.L_x_140:
        /* <DEDUP_REMOVED lines=9> */
.L_x_142:
        /* <DEDUP_REMOVED lines=9> */
.L_x_144:
        /* <DEDUP_REMOVED lines=9> */
.L_x_146:
        /* <DEDUP_REMOVED lines=9> */
.L_x_148:
        /* <DEDUP_REMOVED lines=9> */
.L_x_150:
        /* <DEDUP_REMOVED lines=9> */
.L_x_152:
        /* <DEDUP_REMOVED lines=9> */
.L_x_154:
        /* <DEDUP_REMOVED lines=9> */
.L_x_156:
        /* <DEDUP_REMOVED lines=9> */
.L_x_158:
        /* <DEDUP_REMOVED lines=9> */
.L_x_160:
        /* <DEDUP_REMOVED lines=9> */
.L_x_162:
        /* <DEDUP_REMOVED lines=9> */
.L_x_164:
        /* <DEDUP_REMOVED lines=9> */
.L_x_166:
        /* <DEDUP_REMOVED lines=9> */
.L_x_168:
        /* <DEDUP_REMOVED lines=9> */
.L_x_170:
        /* <DEDUP_REMOVED lines=9> */
.L_x_172:
        /* <DEDUP_REMOVED lines=9> */
.L_x_174:
        /* <DEDUP_REMOVED lines=9> */
.L_x_176:
[----:B------:R-:W-:-:S04]  /*31e0*/  UIADD3 UR6, UPT, UPT, UR6, 0x1, URZ ;  /* 0x0000000106067890 */ /* 0x000fc8000fffe0ff */
[----:B------:R-:W-:-:S04]  /*31f0*/  UISETP.NE.AND UP0, UPT, UR6, 0x18, UPT ;  /* 0x000000180600788c */ /* 0x000fc8000bf05270 */
[----:B------:R-:W-:Y:S02]  /*3200*/  USEL UR5, URZ, 0x1, UP0 ;  /* 0x00000001ff057887 */ /* 0x000fe40008000000 */
[----:B------:R-:W-:-:S04]  /*3210*/  USEL UR6, UR6, URZ, UP0 ;  /* 0x000000ff06067287 */ /* 0x000fc80008000000 */
[----:B------:R-:W-:Y:S01]  /*3220*/  ULEA UR6, UR6, UR4, 0x3 ;  /* 0x0000000406067291 */ /* 0x000fe2000f8e18ff */
[----:B-1----:R-:W-:-:S04]  /*3230*/  LOP3.LUT R3, R2, UR5, RZ, 0x3c, !PT ;  /* 0x0000000502037c12 */ /* 0x002fc8000f8e3cff */
[----:B------:R-:W-:Y:S01]  /*3240*/  SHF.L.U32 R3, R3, 0x1f, RZ ;  /* 0x0000001f03037819 */ /* 0x000fe200000006ff */
[----:B----4-:R-:W-:-:S07]  /*3250*/  IMAD.U32 R0, RZ, RZ, UR6 ;  /* 0x00000006ff007e24 */ /* 0x010fce000f8e00ff */
.L_x_60:
[----:B-1----:R1:W2:Y:S02]  /*3260*/  SYNCS.PHASECHK.TRANS64.TRYWAIT P0, [R0+URZ], R3 ;  /* 0x00000003000075a7 */ /* 0x0022a400080011ff */
[----:B--2---:R-:W-:Y:S05]  /*3270*/  @!P0 NANOSLEEP.SYNCS 0x989680 ;  /* 0x009896800000895d */ /* 0x004fea0003900000 */
[----:B------:R-:W2:Y:S02]  /*3280*/  @!P0 SYNCS.PHASECHK.TRANS64 P0, [R0+URZ], R3 ;  /* 0x00000003000085a7 */ /* 0x000ea400080010ff */
[----:B--2---:R-:W-:Y:S05]  /*3290*/  @P0 EXIT ;  /* 0x000000000000094d */ /* 0x004fea0003800000 */
[----:B------:R-:W-:Y:S05]  /*32a0*/  BRA `(.L_x_60) ;  /* 0xfffffffc00ec7947 */ /* 0x000fea000383ffff */
.L_x_18:
[----:B------:R-:W-:-:S04]  /*32b0*/  UISETP.NE.AND UP1, UPT, UR37, URZ, UPT ;  /* 0x000000ff2500728c */ /* 0x000fc8000bf25270 */
[----:B------:R-:W-:-:S09]  /*32c0*/  UISETP.NE.OR UP1, UPT, UR8, 0x1, UP1 ;  /* 0x000000010800788c */ /* 0x000fd20008f25670 */
[----:B------:R-:W-:Y:S05]  /*32d0*/  BRA.U UP1, `(.L_x_61) ;  /* 0x0000000501487547 */ /* 0x000fea000b800000 */
[----:B------:R-:W-:Y:S01]  /*32e0*/  ISETP.NE.AND P2, PT, R2, RZ, PT ;  /* 0x000000ff0200720c */ /* 0x000fe20003f45270 */
[----:B------:R-:W-:Y:S01]  /*32f0*/  IMAD.MOV.U32 R12, RZ, RZ, 0x1 ;  /* 0x00000001ff0c7424 */ /* 0x000fe200078e00ff */
[----:B------:R-:W-:Y:S02]  /*3300*/  CS2R R10, SRZ ;  /* 0x00000000000a7805 */ /* 0x000fe4000001ff00 */
[----:B------:R-:W-:Y:S01]  /*3310*/  CS2R R8, SRZ ;  /* 0x0000000000087805 */ /* 0x000fe2000001ff00 */
[----:B------:R-:W-:Y:S01]  /*3320*/  UMOV UR4, 0x400 ;  /* 0x0000040000047882 */ /* 0x000fe20000000000 */
[----:B------:R-:W-:Y:S01]  /*3330*/  UMOV UR6, URZ ;  /* 0x000000ff00067c82 */ /* 0x000fe20008000000 */
[----:B------:R-:W-:-:S12]  /*3340*/  ULEA UR37, UR37, UR4, 0x18 ;  /* 0x0000000425257291 */ /* 0x000fd8000f8ec0ff */
.L_x_65:
[----:B------:R-:W-:Y:S02]  /*3350*/  LEA R0, R8, UR37, 0x3 ;  /* 0x0000002508007c11 */ /* 0x000fe4000f8e18ff */
[----:B------:R-:W-:-:S03]  /*3360*/  SHF.L.U32 R5, R9, 0x1f, RZ ;  /* 0x0000001f09057819 */ /* 0x000fc600000006ff */
[----:B------:R-:W-:Y:S01]  /*3370*/  VIADD R4, R0, 0x220 ;  /* 0x0000022000047836 */ /* 0x000fe20000000000 */
[----:B------:R-:W1:Y:S02]  /*3380*/  SYNCS.PHASECHK.TRANS64.TRYWAIT P0, [R0+URZ+0x210], R5 ;  /* 0x00021005000075a7 */ /* 0x000e6400080011ff */
[----:B-1----:R-:W-:Y:S05]  /*3390*/  @!P0 BRA `(.L_x_62) ;  /* 0x00000064003c8947 */ /* 0x002fea0003800000 */
.L_x_177:
[----:B------:R-:W-:Y:S01]  /*33a0*/  ULEA UR5, UR6, UR37, 0x3 ;  /* 0x0000002506057291 */ /* 0x000fe2000f8e18ff */
[----:B------:R-:W-:Y:S02]  /*33b0*/  PRMT R4, RZ, 0x654, R4 ;  /* 0x00000654ff047816 */ /* 0x000fe40000000004 */
[----:B-1----:R-:W-:Y:S01]  /*33c0*/  SHF.L.U32 R5, R12, 0x1f, RZ ;  /* 0x0000001f0c057819 */ /* 0x002fe200000006ff */
[----:B------:R-:W-:Y:S01]  /*33d0*/  UIADD3 UR4, UPT, UPT, UR5, 0x1b0, URZ ;  /* 0x000001b005047890 */ /* 0x000fe2000fffe0ff */
[----:B------:R1:W-:Y:S05]  /*33e0*/  SYNCS.ARRIVE.TRANS64.RED.A1T0 RZ, [R4+URZ], RZ ;  /* 0x000000ff04ff79a7 */ /* 0x0003ea00081004ff */
[----:B------:R-:W-:Y:S01]  /*33f0*/  IMAD.U32 R7, RZ, RZ, UR4 ;  /* 0x00000004ff077e24 */ /* 0x000fe2000f8e00ff */
[----:B------:R-:W2:Y:S04]  /*3400*/  SYNCS.PHASECHK.TRANS64.TRYWAIT P0, [UR5+0x1c0], R5 ;  /* 0x0001c005ff0075a7 */ /* 0x000ea80008001105 */
[----:B------:R-:W-:Y:S01]  /*3410*/  PRMT R6, R2, 0x654, R7 ;  /* 0x0000065402067816 */ /* 0x000fe20000000007 */
[----:B-1----:R-:W-:Y:S01]  /*3420*/  @!P2 IMAD.MOV.U32 R4, RZ, RZ, 0x10 ;  /* 0x00000010ff04a424 */ /* 0x002fe200078e00ff */
[----:B--2---:R-:W-:Y:S06]  /*3430*/  @!P0 BRA `(.L_x_63) ;  /* 0x0000006400288947 */ /* 0x004fec0003800000 */
.L_x_179:
[----:B------:R-:W-:Y:S01]  /*3440*/  ULEA UR4, UR6, UR37, 0x4 ;  /* 0x0000002506047291 */ /* 0x000fe2000f8e20ff */
[----:B------:R-:W-:Y:S01]  /*3450*/  SEL R3, R6, R3, !P2 ;  /* 0x0000000306037207 */ /* 0x000fe20005000000 */
[----:B------:R-:W-:Y:S01]  /*3460*/  UIADD3 UR5, UPT, UPT, UR5, 0x1b0, URZ ;  /* 0x000001b005057890 */ /* 0x000fe2000fffe0ff */
[----:B-1----:R-:W-:Y:S01]  /*3470*/  LEA R0, R11, UR37, 0x3 ;  /* 0x000000250b007c11 */ /* 0x002fe2000f8e18ff */
[----:B------:R-:W-:Y:S01]  /*3480*/  UIADD3 UR4, UPT, UPT, UR4, 0x240, URZ ;  /* 0x0000024004047890 */ /* 0x000fe2000fffe0ff */
[----:B------:R-:W-:Y:S01]  /*3490*/  SHF.L.U32 R5, R10, 0x1f, RZ ;  /* 0x0000001f0a057819 */ /* 0x000fe200000006ff */
[----:B------:R1:W-:Y:S01]  /*34a0*/  @!P2 SYNCS.ARRIVE.TRANS64.RED RZ, [R3+URZ], R4 ;  /* 0x0000000403ffa9a7 */ /* 0x0003e200080004ff */
[----:B------:R-:W-:Y:S01]  /*34b0*/  UIADD3 UR6, UPT, UPT, UR6, 0x1, URZ ;  /* 0x0000000106067890 */ /* 0x000fe2000fffe0ff */
[----:B------:R-:W-:-:S03]  /*34c0*/  VIADD R8, R8, 0x1 ;  /* 0x0000000108087836 */ /* 0x000fc60000000000 */
[----:B------:R-:W-:Y:S02]  /*34d0*/  UISETP.NE.AND UP0, UPT, UR6, 0x2, UPT ;  /* 0x000000020600788c */ /* 0x000fe4000bf05270 */
[----:B------:R-:W-:Y:S06]  /*34e0*/  UGETNEXTWORKID.BROADCAST [UR4], [UR5] ;  /* 0x00000000040073ca */ /* 0x000fec0008000100 */
[----:B------:R-:W-:Y:S01]  /*34f0*/  USEL UR4, URZ, 0x1, UP0 ;  /* 0x00000001ff047887 */ /* 0x000fe20008000000 */
[----:B------:R-:W-:Y:S01]  /*3500*/  ISETP.NE.AND P0, PT, R8, 0x2, PT ;  /* 0x000000020800780c */ /* 0x000fe20003f05270 */
[----:B------:R-:W-:Y:S01]  /*3510*/  USEL UR6, UR6, URZ, UP0 ;  /* 0x000000ff06067287 */ /* 0x000fe20008000000 */
[----:B------:R-:W2:Y:S03]  /*3520*/  SYNCS.PHASECHK.TRANS64.TRYWAIT P1, [R0+URZ+0x1b0], R5 ;  /* 0x0001b005000075a7 */ /* 0x000ea600080211ff */
[----:B------:R-:W-:Y:S01]  /*3530*/  LOP3.LUT R12, R12, UR4, RZ, 0x3c, !PT ;  /* 0x000000040c0c7c12 */ /* 0x000fe2000f8e3cff */
[----:B-12---:R-:W-:Y:S07]  /*3540*/  @!P1 BRA `(.L_x_64) ;  /* 0x0000006000fc9947 */ /* 0x006fee0003800000 */
.L_x_180:
[C---:B------:R-:W-:Y:S01]  /*3550*/  LEA R4, R11.reuse, UR37, 0x4 ;  /* 0x000000250b047c11 */ /* 0x040fe2000f8e20ff */
[----:B-1----:R-:W-:Y:S01]  /*3560*/  VIADD R0, R0, 0x1c0 ;  /* 0x000001c000007836 */ /* 0x002fe20000000000 */
[----:B------:R-:W-:Y:S01]  /*3570*/  SEL R8, R8, RZ, P0 ;  /* 0x000000ff08087207 */ /* 0x000fe20000000000 */
[----:B------:R-:W-:-:S03]  /*3580*/  VIADD R11, R11, 0x1 ;  /* 0x000000010b0b7836 */ /* 0x000fc60000000000 */
[----:B------:R-:W1:Y:S01]  /*3590*/  LDS.128 R4, [R4+0x240] ;  /* 0x0002400004047984 */ /* 0x000e620000000c00 */
[----:B------:R-:W-:Y:S02]  /*35a0*/  PRMT R0, RZ, 0x654, R0 ;  /* 0x00000654ff007816 */ /* 0x000fe40000000000 */
[C---:B------:R-:W-:Y:S01]  /*35b0*/  ISETP.NE.AND P1, PT, R11.reuse, 0x2, PT ;  /* 0x000000020b00780c */ /* 0x040fe20003f25270 */
[----:B------:R-:W-:Y:S01]  /*35c0*/  @!PT LDS RZ, [RZ] ;  /* 0x00000000fffff984 */ /* 0x000fe20000000800 */
[----:B------:R-:W-:Y:S01]  /*35d0*/  @!PT LDS RZ, [RZ] ;  /* 0x00000000fffff984 */ /* 0x000fe20000000800 */
[----:B------:R-:W-:Y:S01]  /*35e0*/  @!PT LDS RZ, [RZ] ;  /* 0x00000000fffff984 */ /* 0x000fe20000000800 */
[----:B------:R-:W-:Y:S01]  /*35f0*/  @!PT LDS RZ, [RZ] ;  /* 0x00000000fffff984 */ /* 0x000fe20000000800 */
[----:B------:R2:W-:Y:S06]  /*3600*/  MEMBAR.ALL.CTA ;  /* 0x0000000000007992 */ /* 0x0005ec0000008000 */
[----:B--2---:R-:W2:Y:S01]  /*3610*/  FENCE.VIEW.ASYNC.S ;  /* 0x00000000000073c6 */ /* 0x004ea20000000000 */
[----:B------:R-:W-:Y:S01]  /*3620*/  SEL R11, R11, RZ, P1 ;  /* 0x000000ff0b0b7207 */ /* 0x000fe20000800000 */
[----:B--2---:R2:W-:Y:S01]  /*3630*/  SYNCS.ARRIVE.TRANS64.RED.A1T0 RZ, [R0+URZ], RZ ;  /* 0x000000ff00ff79a7 */ /* 0x0045e200081004ff */
[----:B-1----:R-:W-:-:S02]  /*3640*/  LOP3.LUT P3, RZ, R6, 0x1, RZ, 0xc0, !PT ;  /* 0x0000000106ff7812 */ /* 0x002fc4000786c0ff */
[----:B------:R-:W-:-:S04]  /*3650*/  SEL R5, RZ, 0x1, P1 ;  /* 0x00000001ff057807 */ /* 0x000fc80000800000 */
[----:B------:R-:W-:Y:S02]  /*3660*/  LOP3.LUT R10, R10, R5, RZ, 0x3c, !PT ;  /* 0x000000050a0a7212 */ /* 0x000fe400078e3cff */
[----:B--2---:R-:W-:-:S04]  /*3670*/  SEL R0, RZ, 0x1, P0 ;  /* 0x00000001ff007807 */ /* 0x004fc80000000000 */
[----:B------:R-:W-:Y:S01]  /*3680*/  LOP3.LUT R9, R9, R0, RZ, 0x3c, !PT ;  /* 0x0000000009097212 */ /* 0x000fe200078e3cff */
[----:B------:R-:W-:Y:S06]  /*3690*/  @P3 BRA `(.L_x_65) ;  /* 0xfffffffc002c3947 */ /* 0x000fec000383ffff */
[----:B------:R-:W-:Y:S01]  /*36a0*/  ULEA UR5, UR6, UR37, 0x3 ;  /* 0x0000002506057291 */ /* 0x000fe2000f8e18ff */
[----:B------:R-:W-:-:S08]  /*36b0*/  SHF.L.U32 R3, R12, 0x1f, RZ ;  /* 0x0000001f0c037819 */ /* 0x000fd000000006ff */
[----:B------:R-:W1:Y:S02]  /*36c0*/  SYNCS.PHASECHK.TRANS64 P0, [UR5+0x1c0], R3 ;  /* 0x0001c003ff0075a7 */ /* 0x000e640008001005 */
[----:B-1----:R-:W-:Y:S05]  /*36d0*/  @P0 BRA `(.L_x_66) ;  /* 0x0000000000080947 */ /* 0x002fea0003800000 */
[----:B------:R-:W1:Y:S02]  /*36e0*/  SYNCS.PHASECHK.TRANS64.TRYWAIT P0, [UR5+0x1c0], R3 ;  /* 0x0001c003ff0075a7 */ /* 0x000e640008001105 */
[----:B-1----:R-:W-:Y:S05]  /*36f0*/  @!P0 BRA `(.L_x_67) ;  /* 0x0000006000a48947 */ /* 0x002fea0003800000 */
.L_x_66:
[----:B------:R-:W-:-:S04]  /*3700*/  UIADD3 UR4, UPT, UPT, UR6, 0x1, URZ ;  /* 0x0000000106047890 */ /* 0x000fc8000fffe0ff */
[----:B------:R-:W-:-:S04]  /*3710*/  UISETP.NE.AND UP0, UPT, UR4, 0x2, UPT ;  /* 0x000000020400788c */ /* 0x000fc8000bf05270 */
[----:B------:R-:W-:Y:S02]  /*3720*/  USEL UR7, URZ, 0x1, UP0 ;  /* 0x00000001ff077887 */ /* 0x000fe40008000000 */
[----:B------:R-:W-:-:S04]  /*3730*/  USEL UR4, UR4, URZ, UP0 ;  /* 0x000000ff04047287 */ /* 0x000fc80008000000 */
[----:B------:R-:W-:Y:S01]  /*3740*/  ULEA UR4, UR4, UR37, 0x3 ;  /* 0x0000002504047291 */ /* 0x000fe2000f8e18ff */
[----:B-1----:R-:W-:-:S04]  /*3750*/  LOP3.LUT R3, R12, UR7, RZ, 0x3c, !PT ;  /* 0x000000070c037c12 */ /* 0x002fc8000f8e3cff */
[----:B------:R-:W-:-:S04]  /*3760*/  SHF.L.U32 R0, R3, 0x1f, RZ ;  /* 0x0000001f03007819 */ /* 0x000fc800000006ff */
[----:B------:R-:W1:Y:S02]  /*3770*/  SYNCS.PHASECHK.TRANS64 P0, [UR4+0x1c0], R0 ;  /* 0x0001c000ff0075a7 */ /* 0x000e640008001004 */
[----:B-1----:R-:W-:Y:S05]  /*3780*/  @P0 EXIT ;  /* 0x000000000000094d */ /* 0x002fea0003800000 */
[----:B------:R-:W-:Y:S02]  /*3790*/  SHF.L.U32 R3, R3, 0x1f, RZ ;  /* 0x0000001f03037819 */ /* 0x000fe400000006ff */
[----:B------:R-:W-:-:S07]  /*37a0*/  MOV R0, UR4 ;  /* 0x0000000400007c02 */ /* 0x000fce0008000f00 */
.L_x_68:
[----:B-1----:R1:W2:Y:S02]  /*37b0*/  SYNCS.PHASECHK.TRANS64.TRYWAIT P0, [R0+URZ+0x1c0], R3 ;  /* 0x0001c003000075a7 */ /* 0x0022a400080011ff */
[----:B--2---:R-:W-:Y:S05]  /*37c0*/  @!P0 NANOSLEEP.SYNCS 0x989680 ;  /* 0x009896800000895d */ /* 0x004fea0003900000 */
[----:B------:R-:W2:Y:S02]  /*37d0*/  @!P0 SYNCS.PHASECHK.TRANS64 P0, [R0+URZ+0x1c0], R3 ;  /* 0x0001c003000085a7 */ /* 0x000ea400080010ff */
[----:B--2---:R-:W-:Y:S05]  /*37e0*/  @P0 EXIT ;  /* 0x000000000000094d */ /* 0x004fea0003800000 */
[----:B------:R-:W-:Y:S05]  /*37f0*/  BRA `(.L_x_68) ;  /* 0xfffffffc00ec7947 */ /* 0x000fea000383ffff */
.L_x_61:
[----:B------:R-:W-:-:S09]  /*3800*/  UISETP.NE.AND UP1, UPT, UR8, URZ, UPT ;  /* 0x000000ff0800728c */ /* 0x000fd2000bf25270 */
[----:B------:R-:W-:Y:S05]  /*3810*/  BRA.U UP1, `(.L_x_69) ;  /* 0x0000000d01607547 */ /* 0x000fea000b800000 */
[----:B------:R-:W-:Y:S01]  /*3820*/  UMOV UR4, 0x40 ;  /* 0x0000004000047882 */ /* 0x000fe20000000000 */
[----:B------:R-:W-:Y:S01]  /*3830*/  NOP ;  /* 0x0000000000007918 */ /* 0x000fe20000000000 */
[----:B------:R-:W-:Y:S01]  /*3840*/  ULEA UR4, UR37, UR4, 0x18 ;  /* 0x0000000425047291 */ /* 0x000fe2000f8ec0ff */
[----:B------:R-:W-:Y:S02]  /*3850*/  UMOV UR5, 0x400 ;  /* 0x0000040000057882 */ /* 0x000fe40000000000 */
[----:B------:R-:W-:-:S06]  /*3860*/  ULEA UR37, UR37, UR5, 0x18 ;  /* 0x0000000525257291 */ /* 0x000fcc000f8ec0ff */
[----:B------:R-:W1:Y:S02]  /*3870*/  LDS.U8 R0, [UR4+0x1c] ;  /* 0x00001c04ff007984 */ /* 0x000e640008000000 */
[----:B-1----:R-:W-:-:S13]  /*3880*/  ISETP.NE.AND P0, PT, R0, RZ, PT ;  /* 0x000000ff0000720c */ /* 0x002fda0003f05270 */
[----:B------:R-:W-:Y:S05]  /*3890*/  @P0 BRA `(.L_x_70) ;  /* 0x0000000000580947 */ /* 0x000fea0003800000 */
[----:B------:R-:W-:-:S13]  /*38a0*/  ELECT P0, URZ, PT ;  /* 0x0000000000ff782f */ /* 0x000fda0003800000 */
[----:B------:R-:W-:Y:S05]  /*38b0*/  @!P0 BRA `(.L_x_71) ;  /* 0x0000000000608947 */ /* 0x000fea0003800000 */
[----:B------:R-:W-:Y:S01]  /*38c0*/  UMOV UR5, 0x10 ;  /* 0x0000001000057882 */ /* 0x000fe20000000000 */
[----:B------:R-:W-:Y:S01]  /*38d0*/  HFMA2 R0, -RZ, RZ, 0, 5.9604644775390625e-08 ;  /* 0x00000001ff007431 */ /* 0x000fe200000001ff */
[----:B------:R-:W-:-:S03]  /*38e0*/  MOV R2, 0xffff ;  /* 0x0000ffff00027802 */ /* 0x000fc60000000f00 */
[----:B------:R-:W-:Y:S04]  /*38f0*/  DEPBAR.LE SB1, 0x36 ;  /* 0x00009d800000791a */ /* 0x000fe80000000000 */
[----:B------:R-:W1:Y:S02]  /*3900*/  UTCATOMSWS.FIND_AND_SET.ALIGN UP0, UR5, UR5 ;  /* 0x00000005000575e3 */ /* 0x000e640008000800 */
[----:B-1----:R-:W-:Y:S01]  /*3910*/  MOV R3, UR5 ;  /* 0x0000000500037c02 */ /* 0x002fe20008000f00 */
[----:B------:R-:W-:Y:S06]  /*3920*/  BRA.U UP0, `(.L_x_72) ;  /* 0x0000000100187547 */ /* 0x000fec000b800000 */
.L_x_73:
[----:B------:R-:W-:Y:S05]  /*3930*/  NANOSLEEP 0x64 ;  /* 0x000000640000795d */ /* 0x000fea0003800000 */
[----:B------:R-:W-:-:S05]  /*3940*/  UMOV UR5, 0x10 ;  /* 0x0000001000057882 */ /* 0x000fca0000000000 */
[----:B------:R-:W-:Y:S04]  /*3950*/  DEPBAR.LE SB1, 0x36 ;  /* 0x00009d800000791a */ /* 0x000fe80000000000 */
[----:B------:R-:W1:Y:S02]  /*3960*/  UTCATOMSWS.FIND_AND_SET.ALIGN UP0, UR5, UR5 ;  /* 0x00000005000575e3 */ /* 0x000e640008000800 */
[----:B-1----:R-:W-:Y:S01]  /*3970*/  MOV R3, UR5 ;  /* 0x0000000500037c02 */ /* 0x002fe20008000f00 */
[----:B------:R-:W-:Y:S05]  /*3980*/  BRA.U !UP0, `(.L_x_73) ;  /* 0xfffffffd08e87547 */ /* 0x000fea000b83ffff */
.L_x_72:
[-C--:B------:R-:W-:Y:S02]  /*3990*/  SHF.L.U32 R2, R2, R3.reuse, RZ ;  /* 0x0000000302027219 */ /* 0x080fe400000006ff */
[----:B------:R-:W-:Y:S01]  /*39a0*/  SHF.L.U32 R0, R0, R3, RZ ;  /* 0x0000000300007219 */ /* 0x000fe200000006ff */
[----:B------:R-:W-:Y:S02]  /*39b0*/  IMAD.SHL.U32 R3, R3, 0x20, RZ ;  /* 0x0000002003037824 */ /* 0x000fe400078e00ff */
[----:B------:R1:W-:Y:S04]  /*39c0*/  ATOMS.OR RZ, [UR4+0x14], R2 ;  /* 0x00001402ffff798c */ /* 0x0003e8000b000004 */
[----:B------:R1:W-:Y:S04]  /*39d0*/  ATOMS.OR RZ, [UR4+0x18], R0 ;  /* 0x00001800ffff798c */ /* 0x0003e8000b000004 */
[----:B------:R1:W-:Y:S01]  /*39e0*/  STS [UR37+0x260], R3 ;  /* 0x00026003ff007988 */ /* 0x0003e20008000825 */
[----:B------:R-:W-:Y:S05]  /*39f0*/  BRA `(.L_x_71) ;  /* 0x0000000000107947 */ /* 0x000fea0003800000 */
.L_x_70:
[----:B------:R-:W-:Y:S02]  /*3a00*/  MOV R0, 0xffffffff ;  /* 0xffffffff00007802 */ /* 0x000fe40000000f00 */
[----:B------:R-:W-:-:S03]  /*3a10*/  MOV R2, 0x3a40 ;  /* 0x00003a4000027802 */ /* 0x000fc60000000f00 */
[----:B------:R1:W-:Y:S04]  /*3a20*/  STS [UR37+0x260], R0 ;  /* 0x00026000ff007988 */ /* 0x0003e80008000825 */
[----:B-1-3-5:R-:W-:Y:S05]  /*3a30*/  CALL.REL.NOINC `($__internal_1_$__cuda_sm10x_tcgen05_guardrail_trap_phase_invalid_during_alloc) ;  /* 0x0000006400607944 */ /* 0x02afea0003c00000 */
.L_x_71:
[----:B------:R-:W-:Y:S05]  /*3a40*/  WARPSYNC.ALL ;  /* 0x0000000000007948 */ /* 0x000fea0003800000 */
[----:B------:R-:W2:Y:S01]  /*3a50*/  S2UR UR6, SR_CgaCtaId ;  /* 0x00000000000679c3 */ /* 0x000ea20000008800 */
[----:B------:R-:W-:Y:S01]  /*3a60*/  UMOV UR4, 0x400 ;  /* 0x0000040000047882 */ /* 0x000fe20000000000 */
[----:B------:R-:W-:-:S06]  /*3a70*/  NOP ;  /* 0x0000000000007918 */ /* 0x000fcc0000000000 */
[----:B------:R-:W-:Y:S06]  /*3a80*/  BAR.ARV 0x6, 0xa0 ;  /* 0x0182800000007b1d */ /* 0x000fec0000002000 */
[----:B------:R-:W4:Y:S01]  /*3a90*/  LDCU UR7, c[0x0][0x38c] ;  /* 0x00007180ff0777ac */ /* 0x000f220008000800 */
[----:B------:R-:W-:Y:S01]  /*3aa0*/  IMAD.MOV.U32 R11, RZ, RZ, 0x1 ;  /* 0x00000001ff0b7424 */ /* 0x000fe200078e00ff */
[----:B------:R-:W-:Y:S01]  /*3ab0*/  CS2R R8, SRZ ;  /* 0x0000000000087805 */ /* 0x000fe2000001ff00 */
[----:B------:R-:W-:Y:S01]  /*3ac0*/  IMAD.MOV.U32 R10, RZ, RZ, RZ ;  /* 0x000000ffff0a7224 */ /* 0x000fe200078e00ff */
[----:B------:R-:W-:Y:S01]  /*3ad0*/  UMOV UR18, URZ ;  /* 0x000000ff00127c82 */ /* 0x000fe20008000000 */
[----:B------:R-:W-:Y:S01]  /*3ae0*/  UMOV UR17, URZ ;  /* 0x000000ff00117c82 */ /* 0x000fe20008000000 */
[----:B------:R-:W-:Y:S01]  /*3af0*/  UMOV UR20, 0x0 ;  /* 0x0000000000147882 */ /* 0x000fe20000000000 */
[----:B------:R-:W-:Y:S01]  /*3b00*/  UMOV UR21, 0x8200490 ;  /* 0x0820049000157882 */ /* 0x000fe20000000000 */
[----:B--2---:R-:W-:Y:S01]  /*3b10*/  ULEA UR6, UR6, UR4, 0x18 ;  /* 0x0000000406067291 */ /* 0x004fe2000f8ec0ff */
[----:B------:R-:W2:Y:S03]  /*3b20*/  LDCU UR4, c[0x0][0x38c] ;  /* 0x00007180ff0477ac */ /* 0x000ea60008000800 */
[----:B------:R-:W-:-:S02]  /*3b30*/  UIADD3 UR11, UPT, UPT, UR6, 0x8600, URZ ;  /* 0x00008600060b7890 */ /* 0x000fc4000fffe0ff */
[----:B----4-:R-:W-:-:S03]  /*3b40*/  UIADD3 UR7, UPT, UPT, UR7, 0x1f, URZ ;  /* 0x0000001f07077890 */ /* 0x010fc6000fffe0ff */
[----:B-1----:R-:W1:Y:S01]  /*3b50*/  LDS R0, [UR6+0x260] ;  /* 0x00026006ff007984 */ /* 0x002e620008000800 */
[----:B------:R-:W-:Y:S02]  /*3b60*/  UIADD3 UR12, UPT, UPT, UR6, 0x20600, URZ ;  /* 0x00020600060c7890 */ /* 0x000fe4000fffe0ff */
[----:B------:R-:W-:Y:S02]  /*3b70*/  USHF.R.S32.HI UR5, URZ, 0x1f, UR7 ;  /* 0x0000001fff057899 */ /* 0x000fe40008011407 */
[----:B------:R-:W-:Y:S02]  /*3b80*/  USHF.R.U32.HI UR11, URZ, 0x4, UR11 ;  /* 0x00000004ff0b7899 */ /* 0x000fe4000801160b */
[----:B------:R-:W-:Y:S02]  /*3b90*/  ULEA.HI UR5, UR5, UR7, URZ, 0x5 ;  /* 0x0000000705057291 */ /* 0x000fe4000f8f28ff */
[----:B------:R-:W-:Y:S02]  /*3ba0*/  USHF.R.U32.HI UR12, URZ, 0x4, UR12 ;  /* 0x00000004ff0c7899 */ /* 0x000fe4000801160c */
[----:B------:R-:W-:-:S02]  /*3bb0*/  USHF.R.S32.HI UR5, URZ, 0x5, UR5 ;  /* 0x00000005ff057899 */ /* 0x000fc40008011405 */
[----:B------:R-:W-:Y:S02]  /*3bc0*/  ULOP3.LUT UR11, UR11, 0x3fff, URZ, 0xc0, !UPT ;  /* 0x00003fff0b0b7892 */ /* 0x000fe4000f8ec0ff */
[----:B------:R-:W-:Y:S02]  /*3bd0*/  UISETP.LT.AND UP0, UPT, UR5, 0x1, UPT ;  /* 0x000000010500788c */ /* 0x000fe4000bf01270 */
[----:B------:R-:W-:Y:S02]  /*3be0*/  ULOP3.LUT UR12, UR12, 0x3fff, URZ, 0xc0, !UPT ;  /* 0x00003fff0c0c7892 */ /* 0x000fe4000f8ec0ff */
[----:B------:R-:W-:Y:S02]  /*3bf0*/  USEL UR10, UR5, 0x1, !UP0 ;  /* 0x00000001050a7887 */ /* 0x000fe4000c000000 */
[----:B------:R-:W-:Y:S02]  /*3c00*/  ULOP3.LUT UR11, UR11, 0x10000, URZ, 0xfc, !UPT ;  /* 0x000100000b0b7892 */ /* 0x000fe4000f8efcff */
[----:B------:R-:W-:-:S02]  /*3c10*/  ULOP3.LUT UR12, UR12, 0x10000, URZ, 0xfc, !UPT ;  /* 0x000100000c0c7892 */ /* 0x000fc4000f8efcff */
[----:B------:R-:W-:Y:S02]  /*3c20*/  UIADD3 UR10, UPT, UPT, -UR10, URZ, URZ ;  /* 0x000000ff0a0a7290 */ /* 0x000fe4000fffe1ff */
[----:B--2---:R-:W-:Y:S01]  /*3c30*/  UISETP.GE.AND UP3, UPT, UR4, 0x1, UPT ;  /* 0x000000010400788c */ /* 0x004fe2000bf66270 */
[----:B-1----:R-:W-:-:S15]  /*3c40*/  R2UR UR19, R0 ;  /* 0x00000000001372ca */ /* 0x002fde00000e0000 */
.L_x_80:
[----:B------:R-:W-:Y:S02]  /*3c50*/  LEA R0, R10, UR6, 0x3 ;  /* 0x000000060a007c11 */ /* 0x000fe4000f8e18ff */
[----:B------:R-:W-:Y:S02]  /*3c60*/  SHF.L.U32 R5, R9, 0x1f, RZ ;  /* 0x0000001f09057819 */ /* 0x000fe400000006ff */
[----:B------:R-:W-:Y:S01]  /*3c70*/  PLOP3.LUT P0, PT, PT, PT, UP3, 0x80, 0x8 ;  /* 0x000000000008781c */ /* 0x000fe20003f0f038 */
[----:B------:R-:W-:Y:S01]  /*3c80*/  VIADD R3, R0, 0x1c0 ;  /* 0x000001c000037836 */ /* 0x000fe20000000000 */
[----:B-1----:R-:W1:Y:S02]  /*3c90*/  SYNCS.PHASECHK.TRANS64.TRYWAIT P1, [R0+URZ+0x1b0], R5 ;  /* 0x0001b005000075a7 */ /* 0x002e6400080211ff */
[----:B-1--4-:R-:W-:Y:S09]  /*3ca0*/  @!P1 BRA `(.L_x_74) ;  /* 0x0000005c00509947 */ /* 0x012ff20003800000 */
.L_x_182:
[----:B------:R-:W-:Y:S01]  /*3cb0*/  LEA R4, R10, UR6, 0x4 ;  /* 0x000000060a047c11 */ /* 0x000fe2000f8e20ff */
[----:B------:R-:W-:Y:S01]  /*3cc0*/  @UP3 ULEA UR4, UR17, UR6, 0x3 ;  /* 0x0000000611043291 */ /* 0x000fe2000f8e18ff */
[----:B------:R-:W-:Y:S01]  /*3cd0*/  PLOP3.LUT P2, PT, PT, PT, PT, 0x80, 0x8 ;  /* 0x000000000008781c */ /* 0x000fe20003f4f070 */
[----:B------:R-:W-:Y:S01]  /*3ce0*/  ULEA UR9, UR18, UR6, 0x3 ;  /* 0x0000000612097291 */ /* 0x000fe2000f8e18ff */
[----:B------:R-:W-:Y:S02]  /*3cf0*/  PRMT R3, RZ, 0x654, R3 ;  /* 0x00000654ff037816 */ /* 0x000fe40000000003 */
[----:B-1----:R-:W1:Y:S01]  /*3d00*/  LDS.128 R4, [R4+0x240] ;  /* 0x0002400004047984 */ /* 0x002e620000000c00 */
[----:B------:R-:W-:Y:S02]  /*3d10*/  @P0 SHF.L.U32 R2, R8, 0x1f, RZ ;  /* 0x0000001f08020819 */ /* 0x000fe400000006ff */
[----:B------:R-:W-:Y:S01]  /*3d20*/  SHF.L.U32 R0, R11, 0x1f, RZ ;  /* 0x0000001f0b007819 */ /* 0x000fe200000006ff */
[----:B------:R-:W-:Y:S01]  /*3d30*/  @!PT LDS RZ, [RZ] ;  /* 0x00000000fffff984 */ /* 0x000fe20000000800 */
[----:B------:R-:W-:Y:S01]  /*3d40*/  @!PT LDS RZ, [RZ] ;  /* 0x00000000fffff984 */ /* 0x000fe20000000800 */
[----:B------:R-:W-:Y:S01]  /*3d50*/  @!PT LDS RZ, [RZ] ;  /* 0x00000000fffff984 */ /* 0x000fe20000000800 */
[----:B------:R-:W-:Y:S01]  /*3d60*/  @!PT LDS RZ, [RZ] ;  /* 0x00000000fffff984 */ /* 0x000fe20000000800 */
[----:B------:R2:W-:Y:S06]  /*3d70*/  MEMBAR.ALL.CTA ;  /* 0x0000000000007992 */ /* 0x0005ec0000008000 */
[----:B--2---:R-:W2:Y:S02]  /*3d80*/  FENCE.VIEW.ASYNC.S ;  /* 0x00000000000073c6 */ /* 0x004ea40000000000 */
[----:B--2---:R2:W-:Y:S01]  /*3d90*/  SYNCS.ARRIVE.TRANS64.RED.A1T0 RZ, [R3+URZ], RZ ;  /* 0x000000ff03ff79a7 */ /* 0x0045e200081004ff */
[----:B------:R2:W4:Y:S01]  /*3da0*/  @P0 SYNCS.PHASECHK.TRANS64.TRYWAIT P2, [UR4], R2 ;  /* 0x00000002ff0005a7 */ /* 0x0005220008041104 */
[----:B-1----:R-:W-:Y:S01]  /*3db0*/  LOP3.LUT P1, RZ, R6, 0x1, RZ, 0xc0, !PT ;  /* 0x0000000106ff7812 */ /* 0x002fe2000782c0ff */
[----:B------:R-:W1:Y:S02]  /*3dc0*/  SYNCS.PHASECHK.TRANS64.TRYWAIT P0, [UR9+0x1f0], R0 ;  /* 0x0001f000ff0075a7 */ /* 0x000e640008001109 */
[----:B-12-4-:R-:W-:Y:S10]  /*3dd0*/  @!P0 BRA `(.L_x_75) ;  /* 0x0000005c00188947 */ /* 0x016ff40003800000 */
.L_x_184:
[----:B------:R-:W-:Y:S01]  /*3de0*/  IADD3 R10, PT, PT, R10, 0x1, RZ ;  /* 0x000000010a0a7810 */ /* 0x000fe20007ffe0ff */
[----:B------:R-:W-:Y:S06]  /*3df0*/  BRA.U !UP3, `(.L_x_76) ;  /* 0x000000010b887547 */ /* 0x000fec000b800000 */
[----:B------:R-:W-:Y:S02]  /*3e00*/  ULEA UR8, UR18, UR19, 0x7 ;  /* 0x0000001312087291 */ /* 0x000fe4000f8e38ff */
[----:B------:R-:W-:Y:S01]  /*3e10*/  UPLOP3.LUT UP4, UPT, UPT, UPT, UPT, 0x40, 0x4 ;  /* 0x000000000004789c */ /* 0x000fe20003f8e870 */
[----:B------:R-:W-:Y:S01]  /*3e20*/  UMOV UR16, UR10 ;  /* 0x0000000a00107c82 */ /* 0x000fe20008000000 */
[----:B------:R-:W-:Y:S01]  /*3e30*/  UMOV UR15, UR5 ;  /* 0x00000005000f7c82 */ /* 0x000fe20008000000 */
[----:B------:R-:W-:-:S08]  /*3e40*/  UMOV UR14, UR17 ;  /* 0x00000011000e7c82 */ /* 0x000fd00008000000 */
.L_x_79:
[----:B------:R-:W-:Y:S02]  /*3e50*/  UIADD3 UR16, UPT, UPT, UR16, 0x1, URZ ;  /* 0x0000000110107890 */ /* 0x000fe4000fffe0ff */
[----:B--2---:R-:W-:Y:S02]  /*3e60*/  ULEA UR7, UR14, UR6, 0x3 ;  /* 0x000000060e077291 */ /* 0x004fe4000f8e18ff */
[----:B------:R-:W-:Y:S01]  /*3e70*/  UISETP.NE.AND UP0, UPT, UR16, URZ, UPT ;  /* 0x000000ff1000728c */ /* 0x000fe2000bf05270 */
[----:B----4-:R-:W-:Y:S10]  /*3e80*/  @P2 BRA `(.L_x_77) ;  /* 0x00000000000c2947 */ /* 0x010ff40003800000 */
[----:B-1----:R-:W-:Y:S04]  /*3e90*/  SHF.L.U32 R3, R8, 0x1f, RZ ;  /* 0x0000001f08037819 */ /* 0x002fe800000006ff */
[----:B------:R-:W1:Y:S02]  /*3ea0*/  SYNCS.PHASECHK.TRANS64.TRYWAIT P0, [UR7], R3 ;  /* 0x00000003ff0075a7 */ /* 0x000e640008001107 */
[----:B-1----:R-:W-:Y:S05]  /*3eb0*/  @!P0 BRA `(.L_x_78) ;  /* 0x0000005800f88947 */ /* 0x002fea0003800000 */
.L_x_77:
[----:B------:R-:W-:Y:S01]  /*3ec0*/  UISETP.NE.AND UP1, UPT, UR15, 0x1, UPT ;  /* 0x000000010f00788c */ /* 0x000fe2000bf25270 */
[----:B------:R-:W-:Y:S01]  /*3ed0*/  PLOP3.LUT P2, PT, PT, PT, PT, 0x80, 0x8 ;  /* 0x000000000008781c */ /* 0x000fe20003f4f070 */
[----:B------:R-:W-:Y:S02]  /*3ee0*/  UIADD3 UR17, UPT, UPT, UR14, 0x1, URZ ;  /* 0x000000010e117890 */ /* 0x000fe4000fffe0ff */
[----:B------:R-:W-:Y:S02]  /*3ef0*/  ULEA UR22, UR14, UR12, 0x8 ;  /* 0x0000000c0e167291 */ /* 0x000fe4000f8e40ff */
[----:B------:R-:W-:Y:S01]  /*3f00*/  UISETP.NE.AND UP2, UPT, UR17, 0x18, UPT ;  /* 0x000000181100788c */ /* 0x000fe2000bf45270 */
[----:B------:R-:W-:Y:S01]  /*3f10*/  PLOP3.LUT P0, PT, PT, PT, UP1, 0x80, 0x8 ;  /* 0x000000000008781c */ /* 0x000fe20003f0f018 */
[----:B------:R-:W-:Y:S02]  /*3f20*/  ULEA UR24, UR14, UR11, 0x8 ;  /* 0x0000000b0e187291 */ /* 0x000fe4000f8e40ff */
[----:B------:R-:W-:Y:S02]  /*3f30*/  USEL UR13, URZ, 0x1, UP2 ;  /* 0x00000001ff0d7887 */ /* 0x000fe40009000000 */
[----:B------:R-:W-:Y:S02]  /*3f40*/  USEL UR17, UR17, URZ, UP2 ;  /* 0x000000ff11117287 */ /* 0x000fe40009000000 */
[----:B------:R-:W-:Y:S02]  /*3f50*/  UIADD3 UR7, UPT, UPT, UR7, 0xc0, URZ ;  /* 0x000000c007077890 */ /* 0x000fe4000fffe0ff */
[----:B------:R-:W-:Y:S01]  /*3f60*/  @UP1 ULEA UR4, UR17, UR6, 0x3 ;  /* 0x0000000611041291 */ /* 0x000fe2000f8e18ff */
[----:B------:R-:W-:Y:S01]  /*3f70*/  LOP3.LUT R8, R8, UR13, RZ, 0x3c, !PT ;  /* 0x0000000d08087c12 */ /* 0x000fe2000f8e3cff */
[----:B------:R-:W-:Y:S01]  /*3f80*/  UMOV UR23, 0xc0004010 ;  /* 0xc000401000177882 */ /* 0x000fe20000000000 */
[----:B------:R-:W-:Y:S01]  /*3f90*/  UMOV UR25, 0xc0004010 ;  /* 0xc000401000197882 */ /* 0x000fe20000000000 */
[----:B------:R-:W-:Y:S01]  /*3fa0*/  UIADD3 UR15, UPT, UPT, UR15, -0x1, URZ ;  /* 0xffffffff0f0f7890 */ /* 0x000fe2000fffe0ff */
[----:B-1----:R-:W-:Y:S01]  /*3fb0*/  @P0 SHF.L.U32 R0, R8, 0x1f, RZ ;  /* 0x0000001f08000819 */ /* 0x002fe200000006ff */
[----:B------:R-:W-:Y:S03]  /*3fc0*/  UMOV UR14, UR17 ;  /* 0x00000011000e7c82 */ /* 0x000fe60008000000 */
[----:B------:R2:W4:Y:S01]  /*3fd0*/  @P0 SYNCS.PHASECHK.TRANS64.TRYWAIT P2, [UR4], R0 ;  /* 0x00000000ff0005a7 */ /* 0x0005220008041104 */
[----:B------:R2:W-:Y:S01]  /*3fe0*/  UTCQMMA gdesc[UR24], gdesc[UR22], tmem[UR8], tmem[UR20], idesc[UR21], UP4 ;  /* 0x00ff1416180075ea */ /* 0x0005e2000a000308 */
[----:B------:R-:W-:Y:S01]  /*3ff0*/  UPLOP3.LUT UP4, UPT, UPT, UPT, UPT, 0x80, 0x8 ;  /* 0x000000000008789c */ /* 0x000fe20003f8f070 */
[----:B------:R2:W-:Y:S01]  /*4000*/  UTCBAR [UR7], URZ ;  /* 0x000000ff070073e9 */ /* 0x0005e200080000ff */
[----:B------:R-:W-:Y:S09]  /*4010*/  BRA.U UP0, `(.L_x_79) ;  /* 0xfffffffd008c7547 */ /* 0x000ff2000b83ffff */
.L_x_76:
[----:B------:R-:W-:Y:S01]  /*4020*/  UIADD3 UR18, UPT, UPT, UR18, 0x1, URZ ;  /* 0x0000000112127890 */ /* 0x000fe2000fffe0ff */
[C---:B------:R-:W-:Y:S01]  /*4030*/  ISETP.NE.AND P0, PT, R10.reuse, 0x2, PT ;  /* 0x000000020a00780c */ /* 0x040fe20003f05270 */
[----:B------:R-:W-:Y:S02]  /*4040*/  UIADD3 UR9, UPT, UPT, UR9, 0x1d0, URZ ;  /* 0x000001d009097890 */ /* 0x000fe4000fffe0ff */
[----:B------:R-:W-:Y:S01]  /*4050*/  UISETP.NE.AND UP0, UPT, UR18, 0x4, UPT ;  /* 0x000000041200788c */ /* 0x000fe2000bf05270 */
[----:B-12---:R-:W-:Y:S02]  /*4060*/  SEL R0, RZ, 0x1, P0 ;  /* 0x00000001ff007807 */ /* 0x006fe40000000000 */
[----:B------:R-:W-:Y:S01]  /*4070*/  SEL R10, R10, RZ, P0 ;  /* 0x000000ff0a0a7207 */ /* 0x000fe20000000000 */
[----:B------:R-:W-:Y:S01]  /*4080*/  USEL UR4, URZ, 0x1, UP0 ;  /* 0x00000001ff047887 */ /* 0x000fe20008000000 */
[----:B------:R-:W-:Y:S01]  /*4090*/  LOP3.LUT R9, R9, R0, RZ, 0x3c, !PT ;  /* 0x0000000009097212 */ /* 0x000fe200078e3cff */
[----:B------:R-:W-:Y:S01]  /*40a0*/  USEL UR18, UR18, URZ, UP0 ;  /* 0x000000ff12127287 */ /* 0x000fe20008000000 */
[----:B------:R1:W-:Y:S03]  /*40b0*/  UTCBAR [UR9], URZ ;  /* 0x000000ff090073e9 */ /* 0x0003e600080000ff */
[----:B------:R-:W-:Y:S01]  /*40c0*/  LOP3.LUT R11, R11, UR4, RZ, 0x3c, !PT ;  /* 0x000000040b0b7c12 */ /* 0x000fe2000f8e3cff */
[----:B------:R-:W-:Y:S07]  /*40d0*/  @P1 BRA `(.L_x_80) ;  /* 0xfffffff800dc1947 */ /* 0x000fee000383ffff */
[----:B------:R-:W2:Y:S01]  /*40e0*/  S2UR UR4, SR_CgaCtaId ;  /* 0x00000000000479c3 */ /* 0x000ea20000008800 */
[----:B------:R-:W-:Y:S01]  /*40f0*/  ELECT P0, URZ, PT ;  /* 0x0000000000ff782f */ /* 0x000fe20003800000 */
[----:B------:R-:W-:Y:S01]  /*4100*/  IMAD.MOV.U32 R0, RZ, RZ, 0x1 ;  /* 0x00000001ff007424 */ /* 0x000fe200078e00ff */
[----:B------:R-:W-:Y:S01]  /*4110*/  UIADD3 UR6, UPT, UPT, UR6, 0x1f0, URZ ;  /* 0x000001f006067890 */ /* 0x000fe2000fffe0ff */
[----:B------:R-:W-:Y:S01]  /*4120*/  SHF.L.U32 R3, R11, 0x1f, RZ ;  /* 0x0000001f0b037819 */ /* 0x000fe200000006ff */
[----:B------:R-:W-:-:S03]  /*4130*/  UMOV UR5, 0x40 ;  /* 0x0000004000057882 */ /* 0x000fc60000000000 */
[----:B------:R-:W-:Y:S01]  /*4140*/  UVIRTCOUNT.DEALLOC.SMPOOL 0x80 ;  /* 0x000000800000784c */ /* 0x000fe20000000000 */
[----:B--2---:R-:W-:Y:S02]  /*4150*/  ULEA UR4, UR4, UR5, 0x18 ;  /* 0x0000000504047291 */ /* 0x004fe4000f8ec0ff */
[----:B------:R-:W-:-:S07]  /*4160*/  ULEA UR5, UR18, UR6, 0x3 ;  /* 0x0000000612057291 */ /* 0x000fce000f8e18ff */
[----:B------:R2:W-:Y:S02]  /*4170*/  @P0 STS.U8 [UR4+0x1c], R0 ;  /* 0x00001c00ff000988 */ /* 0x0005e40008000004 */
[----:B------:R-:W3:Y:S02]  /*4180*/  SYNCS.PHASECHK.TRANS64.TRYWAIT P0, [UR5], R3 ;  /* 0x00000003ff0075a7 */ /* 0x000ee40008001105 */
[----:B--23--:R-:W-:Y:S05]  /*4190*/  @!P0 BRA `(.L_x_81) ;  /* 0x0000005800588947 */ /* 0x00cfea0003800000 */
.L_x_187:
[----:B------:R-:W-:-:S04]  /*41a0*/  UIADD3 UR7, UPT, UPT, UR18, 0x1, URZ ;  /* 0x0000000112077890 */ /* 0x000fc8000fffe0ff */
[----:B------:R-:W-:-:S04]  /*41b0*/  UISETP.NE.AND UP0, UPT, UR7, 0x4, UPT ;  /* 0x000000040700788c */ /* 0x000fc8000bf05270 */
[----:B------:R-:W-:Y:S02]  /*41c0*/  USEL UR8, URZ, 0x1, UP0 ;  /* 0x00000001ff087887 */ /* 0x000fe40008000000 */
[----:B------:R-:W-:-:S04]  /*41d0*/  USEL UR7, UR7, URZ, UP0 ;  /* 0x000000ff07077287 */ /* 0x000fc80008000000 */
[----:B------:R-:W-:Y:S01]  /*41e0*/  ULEA UR5, UR7, UR6, 0x3 ;  /* 0x0000000607057291 */ /* 0x000fe2000f8e18ff */
[----:B------:R-:W-:-:S04]  /*41f0*/  LOP3.LUT R2, R11, UR8, RZ, 0x3c, !PT ;  /* 0x000000080b027c12 */ /* 0x000fc8000f8e3cff */
[----:B--2---:R-:W-:-:S04]  /*4200*/  SHF.L.U32 R3, R2, 0x1f, RZ ;  /* 0x0000001f02037819 */ /* 0x004fc800000006ff */
[----:B------:R-:W2:Y:S02]  /*4210*/  SYNCS.PHASECHK.TRANS64.TRYWAIT P0, [UR5], R3 ;  /* 0x00000003ff0075a7 */ /* 0x000ea40008001105 */
[----:B--2---:R-:W-:Y:S05]  /*4220*/  @!P0 BRA `(.L_x_82) ;  /* 0x00000058004c8947 */ /* 0x004fea0003800000 */
.L_x_189:
        /* <DEDUP_REMOVED lines=9> */
.L_x_191:
[----:B------:R-:W-:-:S04]  /*42c0*/  UIADD3 UR7, UPT, UPT, UR7, 0x1, URZ ;  /* 0x0000000107077890 */ /* 0x000fc8000fffe0ff */
[----:B------:R-:W-:-:S04]  /*42d0*/  UISETP.NE.AND UP0, UPT, UR7, 0x4, UPT ;  /* 0x000000040700788c */ /* 0x000fc8000bf05270 */
[----:B------:R-:W-:Y:S02]  /*42e0*/  USEL UR5, URZ, 0x1, UP0 ;  /* 0x00000001ff057887 */ /* 0x000fe40008000000 */
[----:B------:R-:W-:-:S04]  /*42f0*/  USEL UR7, UR7, URZ, UP0 ;  /* 0x000000ff07077287 */ /* 0x000fc80008000000 */
[----:B------:R-:W-:Y:S01]  /*4300*/  ULEA UR7, UR7, UR6, 0x3 ;  /* 0x0000000607077291 */ /* 0x000fe2000f8e18ff */
[----:B--2---:R-:W-:-:S04]  /*4310*/  LOP3.LUT R3, R2, UR5, RZ, 0x3c, !PT ;  /* 0x0000000502037c12 */ /* 0x004fc8000f8e3cff */
[----:B------:R-:W-:-:S04]  /*4320*/  SHF.L.U32 R3, R3, 0x1f, RZ ;  /* 0x0000001f03037819 */ /* 0x000fc800000006ff */
[----:B------:R-:W2:Y:S02]  /*4330*/  SYNCS.PHASECHK.TRANS64.TRYWAIT P0, [UR7], R3 ;  /* 0x00000003ff0075a7 */ /* 0x000ea40008001107 */
[----:B--2---:R-:W-:Y:S05]  /*4340*/  @!P0 BRA `(.L_x_84) ;  /* 0x0000005800348947 */ /* 0x004fea0003800000 */
.L_x_193:
[----:B------:R-:W-:Y:S01]  /*4350*/  NOP ;  /* 0x0000000000007918 */ /* 0x000fe20000000000 */
[----:B--2---:R-:W2:Y:S01]  /*4360*/  LDS R0, [UR4+0x14] ;  /* 0x00001404ff007984 */ /* 0x004ea20008000800 */
[----:B------:R-:W-:Y:S01]  /*4370*/  ULOP3.LUT UR6, UR19, 0xffff, URZ, 0xc0, !UPT ;  /* 0x0000ffff13067892 */ /* 0x000fe2000f8ec0ff */
[----:B------:R-:W-:Y:S01]  /*4380*/  UMOV UR8, 0xffff ;  /* 0x0000ffff00087882 */ /* 0x000fe20000000000 */
[----:B------:R-:W-:Y:S02]  /*4390*/  UMOV UR5, 0x1 ;  /* 0x0000000100057882 */ /* 0x000fe40000000000 */
[----:B------:R-:W-:-:S04]  /*43a0*/  USHF.R.U32.HI UR6, URZ, 0x5, UR6 ;  /* 0x00000005ff067899 */ /* 0x000fc80008011606 */
[----:B------:R-:W-:Y:S02]  /*43b0*/  USHF.L.U32 UR8, UR8, UR6, URZ ;  /* 0x0000000608087299 */ /* 0x000fe400080006ff */
[----:B------:R-:W-:-:S04]  /*43c0*/  USHF.L.U32 UR5, UR5, UR6, URZ ;  /* 0x0000000605057299 */ /* 0x000fc800080006ff */
[----:B--2---:R-:W-:-:S04]  /*43d0*/  LOP3.LUT R0, R0, UR8, RZ, 0xc0, !PT ;  /* 0x0000000800007c12 */ /* 0x004fc8000f8ec0ff */
[----:B------:R-:W-:-:S13]  /*43e0*/  ISETP.NE.AND P0, PT, R0, UR8, PT ;  /* 0x0000000800007c0c */ /* 0x000fda000bf05270 */
[----:B------:R-:W-:Y:S05]  /*43f0*/  @P0 BRA `(.L_x_85) ;  /* 0x0000000000580947 */ /* 0x000fea0003800000 */
[----:B------:R-:W2:Y:S02]  /*4400*/  LDS R0, [UR4+0x18] ;  /* 0x00001804ff007984 */ /* 0x000ea40008000800 */
[----:B--2---:R-:W-:-:S04]  /*4410*/  LOP3.LUT R0, R0, UR5, RZ, 0xc0, !PT ;  /* 0x0000000500007c12 */ /* 0x004fc8000f8ec0ff */
[----:B------:R-:W-:-:S13]  /*4420*/  ISETP.NE.AND P0, PT, R0, UR5, PT ;  /* 0x0000000500007c0c */ /* 0x000fda000bf05270 */
[----:B------:R-:W-:Y:S05]  /*4430*/  @P0 BRA `(.L_x_86) ;  /* 0x00000000003c0947 */ /* 0x000fea0003800000 */
[----:B------:R-:W2:Y:S01]  /*4440*/  S2R R2, SR_LANEID ;  /* 0x0000000000027919 */ /* 0x000ea20000000000 */
[----:B------:R-:W-:Y:S01]  /*4450*/  ULOP3.LUT UR8, URZ, UR8, URZ, 0x33, !UPT ;  /* 0x00000008ff087292 */ /* 0x000fe2000f8e33ff */
[----:B------:R-:W-:Y:S01]  /*4460*/  LOP3.LUT R4, RZ, UR5, RZ, 0x33, !PT ;  /* 0x00000005ff047c12 */ /* 0x000fe2000f8e33ff */
[----:B------:R-:W-:Y:S02]  /*4470*/  VOTEU.ANY UR7, UPT, PT ;  /* 0x0000000000077886 */ /* 0x000fe400038e0100 */
[----:B------:R-:W-:Y:S01]  /*4480*/  UFLO.U32 UR7, UR7 ;  /* 0x00000007000772bd */ /* 0x000fe200080e0000 */
[----:B------:R-:W3:Y:S01]  /*4490*/  REDUX UR5, R4 ;  /* 0x00000000040573c4 */ /* 0x000ee20000000000 */
[----:B------:R-:W-:-:S06]  /*44a0*/  IMAD.U32 R0, RZ, RZ, UR8 ;  /* 0x00000008ff007e24 */ /* 0x000fcc000f8e00ff */
[----:B------:R1:W-:Y:S01]  /*44b0*/  UTCATOMSWS.AND URZ, UR8 ;  /* 0x0000000800ff79e3 */ /* 0x0003e20008000000 */
[----:B------:R-:W4:Y:S01]  /*44c0*/  REDUX UR6, R0 ;  /* 0x00000000000673c4 */ /* 0x000f220000000000 */
[----:B--2---:R-:W-:Y:S01]  /*44d0*/  ISETP.EQ.U32.AND P0, PT, R2, UR7, PT ;  /* 0x0000000702007c0c */ /* 0x004fe2000bf02070 */
[----:B---3--:R-:W-:Y:S01]  /*44e0*/  IMAD.U32 R2, RZ, RZ, UR5 ;  /* 0x00000005ff027e24 */ /* 0x008fe2000f8e00ff */
[----:B----4-:R-:W-:-:S11]  /*44f0*/  MOV R3, UR6 ;  /* 0x0000000600037c02 */ /* 0x010fd60008000f00 */
[----:B------:R1:W-:Y:S04]  /*4500*/  @P0 ATOMS.AND RZ, [UR4+0x14], R3 ;  /* 0x00001403ffff098c */ /* 0x0003e8000a800004 */
[----:B------:R1:W-:Y:S01]  /*4510*/  @P0 ATOMS.AND RZ, [UR4+0x18], R2 ;  /* 0x00001802ffff098c */ /* 0x0003e2000a800004 */
[----:B------:R-:W-:Y:S05]  /*4520*/  BRA `(.L_x_87) ;  /* 0x0000000000147947 */ /* 0x000fea0003800000 */
.L_x_86:
[----:B------:R-:W-:Y:S02]  /*4530*/  MOV R2, 0x4550 ;  /* 0x0000455000027802 */ /* 0x000fe40000000f00 */
[----:B-1--45:R-:W-:Y:S05]  /*4540*/  CALL.REL.NOINC `($__internal_0_$__cuda_sm10x_tcgen05_guardrail_trap_col_being_dealloced_not_returned_by_alloc) ;  /* 0x0000005800907944 */ /* 0x032fea0003c00000 */
[----:B------:R-:W-:Y:S05]  /*4550*/  BRA `(.L_x_87) ;  /* 0x0000000000087947 */ /* 0x000fea0003800000 */
.L_x_85:
[----:B------:R-:W-:Y:S02]  /*4560*/  MOV R2, 0x4580 ;  /* 0x0000458000027802 */ /* 0x000fe40000000f00 */
[----:B-1--45:R-:W-:Y:S05]  /*4570*/  CALL.REL.NOINC `($__internal_2_$__cuda_sm10x_tcgen05_guardrail_trap_unallocated_columns_being_dealloced) ;  /* 0x00000058009c7944 */ /* 0x032fea0003c00000 */
.L_x_87:
[----:B------:R-:W-:Y:S01]  /*4580*/  NOP ;  /* 0x0000000000007918 */ /* 0x000fe20000000000 */
[----:B-1----:R-:W-:Y:S05]  /*4590*/  EXIT ;  /* 0x000000000000794d */ /* 0x002fea0003800000 */
.L_x_69:
[----:B------:R-:W-:-:S09]  /*45a0*/  UISETP.NE.OR UP2, UPT, UR8, 0x3, !UP2 ;  /* 0x000000030800788c */ /* 0x000fd2000d745670 */
[----:B------:R-:W-:Y:S05]  /*45b0*/  BRA.U UP2, `(.L_x_88) ;  /* 0x0000000d02407547 */ /* 0x000fea000b800000 */
[----:B------:R-:W1:Y:S01]  /*45c0*/  LDC R0, c[0x0][0xb30] ;  /* 0x0002cc00ff007b82 */ /* 0x000e620000000800 */
[----:B------:R-:W2:Y:S01]  /*45d0*/  LDCU.64 UR8, c[0x0][0x888] ;  /* 0x00011100ff0877ac */ /* 0x000ea20008000a00 */
[----:B------:R-:W-:Y:S02]  /*45e0*/  HFMA2 R29, -RZ, RZ, 0, 0 ;  /* 0x00000000ff1d7431 */ /* 0x000fe400000001ff */
[----:B------:R-:W-:Y:S01]  /*45f0*/  IMAD.MOV.U32 R31, RZ, RZ, 0x1 ;  /* 0x00000001ff1f7424 */ /* 0x000fe200078e00ff */
[----:B------:R-:W-:Y:S01]  /*4600*/  MOV R23, 0x2000 ;  /* 0x0000200000177802 */ /* 0x000fe20000000f00 */
[----:B------:R-:W4:Y:S01]  /*4610*/  LDCU.64 UR4, c[0x0][0x890] ;  /* 0x00011200ff0477ac */ /* 0x000f220008000a00 */
[----:B------:R-:W-:Y:S01]  /*4620*/  IMAD.MOV.U32 R30, RZ, RZ, RZ ;  /* 0x000000ffff1e7224 */ /* 0x000fe200078e00ff */
[----:B------:R-:W3:Y:S01]  /*4630*/  LDC R19, c[0x0][0x370] ;  /* 0x0000dc00ff137b82 */ /* 0x000ee20000000800 */
[----:B------:R-:W-:Y:S01]  /*4640*/  UMOV UR7, 0x400 ;  /* 0x0000040000077882 */ /* 0x000fe20000000000 */
[----:B------:R-:W-:-:S02]  /*4650*/  UPLOP3.LUT UP1, UPT, UPT, UPT, UPT, 0x40, 0x4 ;  /* 0x000000000004789c */ /* 0x000fc40003f2e870 */
[----:B------:R-:W-:-:S04]  /*4660*/  ULEA UR7, UR37, UR7, 0x18 ;  /* 0x0000000725077291 */ /* 0x000fc8000f8ec0ff */
[----:B------:R-:W3:Y:S01]  /*4670*/  LDC R2, c[0x0][0xb0c] ;  /* 0x0002c300ff027b82 */ /* 0x000ee20000000800 */
[----:B------:R-:W-:Y:S02]  /*4680*/  UIADD3 UR13, UPT, UPT, UR7, 0x188, URZ ;  /* 0x00000188070d7890 */ /* 0x000fe4000fffe0ff */
[----:B--2---:R-:W-:Y:S02]  /*4690*/  UISETP.NE.U32.AND UP2, UPT, UR8, URZ, UPT ;  /* 0x000000ff0800728c */ /* 0x004fe4000bf45070 */
[----:B------:R-:W-:Y:S02]  /*46a0*/  UIADD3 UR17, UPT, UPT, UR7, 0x180, URZ ;  /* 0x0000018007117890 */ /* 0x000fe4000fffe0ff */
[----:B----4-:R-:W-:Y:S01]  /*46b0*/  UISETP.NE.U32.AND UP3, UPT, UR4, URZ, UPT ;  /* 0x000000ff0400728c */ /* 0x010fe2000bf65070 */
[----:B------:R-:W2:Y:S01]  /*46c0*/  LDC R18, c[0x0][0xb20] ;  /* 0x0002c800ff127b82 */ /* 0x000ea20000000800 */
[----:B-1----:R-:W-:Y:S01]  /*46d0*/  ISETP.NE.AND P1, PT, R0, 0x1, PT ;  /* 0x000000010000780c */ /* 0x002fe20003f25270 */
[----:B------:R-:W-:-:S02]  /*46e0*/  UISETP.NE.AND.EX UP2, UPT, UR9, URZ, UPT, UP2 ;  /* 0x000000ff0900728c */ /* 0x000fc4000bf45320 */
[----:B------:R-:W-:Y:S02]  /*46f0*/  UPRMT UR13, UR37, 0x654, UR13 ;  /* 0x00000654250d7896 */ /* 0x000fe4000800000d */
[----:B------:R-:W-:Y:S02]  /*4700*/  UISETP.NE.AND.EX UP3, UPT, UR5, URZ, UPT, UP3 ;  /* 0x000000ff0500728c */ /* 0x000fe4000bf65330 */
[----:B------:R-:W1:Y:S08]  /*4710*/  LDC.64 R32, c[0x0][0x348] ;  /* 0x0000d200ff207b82 */ /* 0x000e700000000a00 */
[----:B------:R-:W4:Y:S08]  /*4720*/  LDC.64 R16, c[0x0][0xb10] ;  /* 0x0002c400ff107b82 */ /* 0x000f300000000a00 */
[----:B------:R-:W1:Y:S08]  /*4730*/  LDC.64 R6, c[0x0][0xb18] ;  /* 0x0002c600ff067b82 */ /* 0x000e700000000a00 */
[----:B------:R-:W1:Y:S08]  /*4740*/  LDC.64 R4, c[0x0][0xb28] ;  /* 0x0002ca00ff047b82 */ /* 0x000e700000000a00 */
[----:B--23--:R-:W1:Y:S02]  /*4750*/  LDC R22, c[0x0][0x374] ;  /* 0x0000dd00ff167b82 */ /* 0x00ce640000000800 */
.L_x_97:
[C---:B------:R-:W-:Y:S02]  /*4760*/  LEA R0, R30.reuse, UR7, 0x3 ;  /* 0x000000071e007c11 */ /* 0x040fe4000f8e18ff */
[----:B------:R-:W-:Y:S02]  /*4770*/  SHF.L.U32 R3, R29, 0x1f, RZ ;  /* 0x0000001f1d037819 */ /* 0x000fe400000006ff */
[----:B------:R-:W-:Y:S02]  /*4780*/  LEA R24, R30, UR7, 0x4 ;  /* 0x000000071e187c11 */ /* 0x000fe4000f8e20ff */
[----:B--2---:R-:W2:Y:S02]  /*4790*/  SYNCS.PHASECHK.TRANS64.TRYWAIT P0, [R0+URZ+0x1b0], R3 ;  /* 0x0001b003000075a7 */ /* 0x004ea400080011ff */
[----:B--2---:R-:W-:Y:S05]  /*47a0*/  @!P0 BRA `(.L_x_89) ;  /* 0x0000005400348947 */ /* 0x004fea0003800000 */
.L_x_194:
[----:B------:R-:W-:Y:S01]  /*47b0*/  ISETP.GE.AND P0, PT, R72, 0x1, PT ;  /* 0x000000014800780c */ /* 0x000fe20003f06270 */
[----:B------:R-:W3:Y:S01]  /*47c0*/  LDS.128 R24, [R24+0x240] ;  /* 0x0002400018187984 */ /* 0x000ee20000000c00 */
[----:B--2---:R-:W-:Y:S01]  /*47d0*/  VIADD R0, R0, 0x1c0 ;  /* 0x000001c000007836 */ /* 0x004fe20000000000 */
[----:B------:R-:W-:Y:S01]  /*47e0*/  @!PT LDS RZ, [RZ] ;  /* 0x00000000fffff984 */ /* 0x000fe20000000800 */
[----:B------:R-:W-:Y:S01]  /*47f0*/  @!PT LDS RZ, [RZ] ;  /* 0x00000000fffff984 */ /* 0x000fe20000000800 */
[----:B------:R-:W-:Y:S01]  /*4800*/  @!PT LDS RZ, [RZ] ;  /* 0x00000000fffff984 */ /* 0x000fe20000000800 */
[----:B------:R-:W-:Y:S01]  /*4810*/  @!PT LDS RZ, [RZ] ;  /* 0x00000000fffff984 */ /* 0x000fe20000000800 */
[----:B------:R2:W-:Y:S06]  /*4820*/  MEMBAR.ALL.CTA ;  /* 0x0000000000007992 */ /* 0x0005ec0000008000 */
[----:B--2---:R-:W2:Y:S01]  /*4830*/  FENCE.VIEW.ASYNC.S ;  /* 0x00000000000073c6 */ /* 0x004ea20000000000 */
[----:B------:R-:W-:Y:S04]  /*4840*/  PRMT R0, RZ, 0x654, R0 ;  /* 0x00000654ff007816 */ /* 0x000fe80000000000 */
[----:B--2---:R2:W-:Y:S01]  /*4850*/  SYNCS.ARRIVE.TRANS64.RED.A1T0 RZ, [R0+URZ], RZ ;  /* 0x000000ff00ff79a7 */ /* 0x0045e200081004ff */
[----:B---3--:R-:W-:Y:S11]  /*4860*/  LOP3.LUT P3, RZ, R26, 0x1, RZ, 0xc0, !PT ;  /* 0x000000011aff7812 */ /* 0x008ff6000786c0ff */
[----:B------:R-:W-:Y:S02]  /*4870*/  @!UPT UIADD3 URZ, UPT, UPT, URZ, URZ, URZ ;  /* 0x000000fffffff290 */ /* 0x000fe4000fffe0ff */
[----:B------:R-:W-:Y:S02]  /*4880*/  @P3 MOV R13, R24 ;  /* 0x00000018000d3202 */ /* 0x000fe40000000f00 */
[----:B------:R-:W-:Y:S01]  /*4890*/  @P3 LOP3.LUT R8, R25, 0xffff, RZ, 0xc0, !PT ;  /* 0x0000ffff19083812 */ /* 0x000fe200078ec0ff */
[----:B--2---:R-:W-:Y:S06]  /*48a0*/  @!P0 BRA `(.L_x_90) ;  /* 0x0000000000a48947 */ /* 0x004fec0003800000 */
[----:B-1----:R-:W-:Y:S01]  /*48b0*/  IMAD.HI.U32 R35, R22, R7, RZ ;  /* 0x0000000716237227 */ /* 0x002fe200078e00ff */
[----:B------:R-:W-:Y:S02]  /*48c0*/  ISETP.NE.AND P0, PT, R6, 0x1, PT ;  /* 0x000000010600780c */ /* 0x000fe40003f05270 */
[----:B------:R-:W-:Y:S01]  /*48d0*/  ISETP.NE.AND P2, PT, R72, 0x1, PT ;  /* 0x000000014800780c */ /* 0x000fe20003f45270 */
[----:B----4-:R-:W-:Y:S01]  /*48e0*/  IMAD.HI.U32 R34, R19, R16, RZ ;  /* 0x0000001013227227 */ /* 0x010fe200078e00ff */
[----:B------:R-:W-:Y:S02]  /*48f0*/  SHF.R.U32.HI R35, RZ, R18, R35 ;  /* 0x00000012ff237219 */ /* 0x000fe40000011623 */
[----:B------:R-:W-:Y:S01]  /*4900*/  ISETP.NE.AND P4, PT, R2, 0x1, PT ;  /* 0x000000010200780c */ /* 0x000fe20003f85270 */
[----:B------:R-:W-:Y:S01]  /*4910*/  IMAD.HI.U32 R36, R13, R16, RZ ;  /* 0x000000100d247227 */ /* 0x000fe200078e00ff */
[----:B------:R-:W-:Y:S02]  /*4920*/  SHF.R.U32.HI R34, RZ, R17, R34 ;  /* 0x00000011ff227219 */ /* 0x000fe40000011622 */
[----:B------:R-:W-:Y:S01]  /*4930*/  SEL R3, R22, R35, !P0 ;  /* 0x0000002316037207 */ /* 0x000fe20004000000 */
[C---:B------:R-:W-:Y:S01]  /*4940*/  IMAD.HI.U32 R35, R8.reuse, R7, RZ ;  /* 0x0000000708237227 */ /* 0x040fe200078e00ff */
[----:B------:R-:W-:Y:S02]  /*4950*/  SEL R11, R19, R34, !P4 ;  /* 0x00000022130b7207 */ /* 0x000fe40006000000 */
[----:B------:R-:W-:Y:S01]  /*4960*/  SHF.R.U32.HI R36, RZ, R17, R36 ;  /* 0x00000011ff247219 */ /* 0x000fe20000011624 */
[----:B------:R-:W-:Y:S01]  /*4970*/  IMAD.HI.U32 R38, R3, R4, RZ ;  /* 0x0000000403267227 */ /* 0x000fe200078e00ff */
[----:B------:R-:W-:Y:S03]  /*4980*/  SHF.R.U32.HI R35, RZ, R18, R35 ;  /* 0x00000012ff237219 */ /* 0x000fe60000011623 */
[----:B------:R-:W-:Y:S01]  /*4990*/  IMAD.HI.U32 R34, R11, R4, RZ ;  /* 0x000000040b227227 */ /* 0x000fe200078e00ff */
[----:B------:R-:W-:Y:S02]  /*49a0*/  @P2 SHF.R.U32.HI R3, RZ, R5, R38 ;  /* 0x00000005ff032219 */ /* 0x000fe40000011626 */
[----:B------:R-:W-:Y:S02]  /*49b0*/  SEL R9, R8, R35, !P0 ;  /* 0x0000002308097207 */ /* 0x000fe40004000000 */
[----:B------:R-:W-:Y:S01]  /*49c0*/  @P2 SHF.R.U32.HI R11, RZ, R5, R34 ;  /* 0x00000005ff0b2219 */ /* 0x000fe20000011622 */
[C---:B------:R-:W-:Y:S01]  /*49d0*/  IMAD R10, R72.reuse, R3, RZ ;  /* 0x00000003480a7224 */ /* 0x040fe200078e02ff */
[----:B------:R-:W-:Y:S01]  /*49e0*/  SEL R3, R13, R36, !P4 ;  /* 0x000000240d037207 */ /* 0x000fe20006000000 */
[C---:B------:R-:W-:Y:S03]  /*49f0*/  IMAD.HI.U32 R14, R9.reuse, R4, RZ ;  /* 0x00000004090e7227 */ /* 0x040fe600078e00ff */
[----:B------:R-:W-:Y:S01]  /*4a00*/  ISETP.GE.AND P0, PT, R9, R10, PT ;  /* 0x0000000a0900720c */ /* 0x000fe20003f06270 */
[C---:B------:R-:W-:Y:S01]  /*4a10*/  IMAD R12, R72.reuse, R11, RZ ;  /* 0x0000000b480c7224 */ /* 0x040fe200078e02ff */
[-C--:B------:R-:W-:Y:S04]  /*4a20*/  SHF.R.U32.HI R14, RZ, R5.reuse, R14 ;  /* 0x00000005ff0e7219 */ /* 0x080fe8000001160e */
[----:B------:R-:W-:Y:S02]  /*4a30*/  ISETP.GE.OR P0, PT, R3, R12, P0 ;  /* 0x0000000c0300720c */ /* 0x000fe40000706670 */
[----:B------:R-:W-:Y:S05]  /*4a40*/  SEL R15, R9, R14, !P2 ;  /* 0x0000000e090f7207 */ /* 0x000fea0005000000 */
[----:B------:R-:W-:Y:S04]  /*4a50*/  IMAD.MOV R14, RZ, RZ, -R15 ;  /* 0x000000ffff0e7224 */ /* 0x000fe800078e0a0f */
[----:B------:R-:W-:Y:S02]  /*4a60*/  IMAD R14, R72, R14, R9 ;  /* 0x0000000e480e7224 */ /* 0x000fe400078e0209 */
[C---:B------:R-:W-:Y:S05]  /*4a70*/  @!P0 IMAD.HI.U32 R10, R3.reuse, R4, RZ ;  /* 0x00000004030a8227 */ /* 0x040fea00078e00ff */
[----:B------:R-:W-:Y:S04]  /*4a80*/  @!P0 SHF.R.U32.HI R10, RZ, R5, R10 ;  /* 0x00000005ff0a8219 */ /* 0x000fe8000001160a */
[----:B------:R-:W-:Y:S01]  /*4a90*/  @!P0 SEL R0, R3, R10, !P2 ;  /* 0x0000000a03008207 */ /* 0x000fe20005000000 */
[----:B------:R-:W-:Y:S03]  /*4aa0*/  IMAD.MOV R10, RZ, RZ, -R3 ;  /* 0x000000ffff0a7224 */ /* 0x000fe600078e0a03 */
[----:B------:R-:W-:Y:S01]  /*4ab0*/  @!P0 IADD3 R15, PT, PT, R15, -R0, RZ ;  /* 0x800000000f0f8210 */ /* 0x000fe20007ffe0ff */
[----:B------:R-:W-:Y:S01]  /*4ac0*/  @!P0 IMAD R0, R11, R14, R0 ;  /* 0x0000000e0b008224 */ /* 0x000fe200078e0200 */
[----:B------:R-:W-:Y:S01]  /*4ad0*/  IADD3 R11, PT, PT, -R9, RZ, RZ ;  /* 0x000000ff090b7210 */ /* 0x000fe20007ffe1ff */
[----:B------:R-:W-:Y:S02]  /*4ae0*/  IMAD R13, R2, R10, R13 ;  /* 0x0000000a020d7224 */ /* 0x000fe400078e020d */
[----:B------:R-:W-:Y:S02]  /*4af0*/  @!P0 IMAD R9, R15, R72, R3 ;  /* 0x000000480f098224 */ /* 0x000fe400078e0203 */
[----:B------:R-:W-:Y:S02]  /*4b00*/  @!P0 IMAD.MOV.U32 R3, RZ, RZ, R0 ;  /* 0x000000ffff038224 */ /* 0x000fe400078e0000 */
[----:B------:R-:W-:Y:S02]  /*4b10*/  IMAD R8, R6, R11, R8 ;  /* 0x0000000b06087224 */ /* 0x000fe400078e0208 */
[----:B------:R-:W-:Y:S02]  /*4b20*/  IMAD R13, R3, R2, R13 ;  /* 0x00000002030d7224 */ /* 0x000fe400078e020d */
[----:B------:R-:W-:Y:S02]  /*4b30*/  IMAD R8, R9, R6, R8 ;  /* 0x0000000609087224 */ /* 0x000fe400078e0208 */
.L_x_90:
[----:B------:R-:W-:Y:S05]  /*4b40*/  BRA.U UP1, `(.L_x_91) ;  /* 0x0000000101107547 */ /* 0x000fea000b800000 */
[----:B------:R-:W-:Y:S04]  /*4b50*/  MOV R0, UR6 ;  /* 0x0000000600007c02 */ /* 0x000fe80008000f00 */
[----:B------:R-:W-:Y:S04]  /*4b60*/  SHF.L.U32 R3, R0, 0x1f, RZ ;  /* 0x0000001f00037819 */ /* 0x000fe800000006ff */
[----:B------:R-:W2:Y:S02]  /*4b70*/  SYNCS.PHASECHK.TRANS64.TRYWAIT P0, [UR7+0x1a8], R3 ;  /* 0x0001a803ff0075a7 */ /* 0x000ea40008001107 */
[----:B--2---:R-:W-:Y:S05]  /*4b80*/  @!P0 BRA `(.L_x_92) ;  /* 0x0000005000508947 */ /* 0x004fea0003800000 */
.L_x_91:
[----:B------:R-:W-:Y:S02]  /*4b90*/  R2UR UR19, R21 ;  /* 0x00000000151372ca */ /* 0x000fe400000e0000 */
[----:B------:R-:W-:Y:S02]  /*4ba0*/  R2UR UR18, R20 ;  /* 0x00000000141272ca */ /* 0x000fe400000e0000 */
[----:B------:R-:W-:Y:S02]  /*4bb0*/  ISETP.NE.U32.AND P2, PT, RZ, UR4, PT ;  /* 0x00000004ff007c0c */ /* 0x000fe4000bf45070 */
[----:B------:R-:W-:Y:S02]  /*4bc0*/  SHF.L.U32 R12, R31, 0x1f, RZ ;  /* 0x0000001f1f0c7819 */ /* 0x000fe400000006ff */
[----:B------:R-:W-:Y:S05]  /*4bd0*/  ISETP.NE.AND.EX P2, PT, RZ, UR5, PT, P2 ;  /* 0x00000005ff007c0c */ /* 0x000fea000bf45320 */
[----:B------:R-:W-:Y:S02]  /*4be0*/  USHF.L.U32 UR19, UR19, 0x7, URZ ;  /* 0x0000000713137899 */ /* 0x000fe400080006ff */
[----:B------:R-:W-:Y:S01]  /*4bf0*/  USHF.L.U32 UR18, UR18, 0x7, URZ ;  /* 0x0000000712127899 */ /* 0x000fe200080006ff */
[----:B------:R-:W-:Y:S11]  /*4c00*/  BRA.U !UP3, `(.L_x_93) ;  /* 0x000000010b347547 */ /* 0x000ff6000b800000 */
[----:B------:R-:W-:Y:S01]  /*4c10*/  UPLOP3.LUT UP0, UPT, UPT, UPT, UP2, 0x80, 0x8 ;  /* 0x000000000008789c */ /* 0x000fe20003f0f020 */
[----:B--2---:R-:W-:Y:S02]  /*4c20*/  HFMA2 R0, -RZ, RZ, 0, 5.9604644775390625e-08 ;  /* 0x00000001ff007431 */ /* 0x004fe400000001ff */
[----:B------:R-:W-:Y:S03]  /*4c30*/  IMAD.MOV.U32 R171, RZ, RZ, 0x1 ;  /* 0x00000001ffab7424 */ /* 0x000fe600078e00ff */
[----:B------:R-:W-:Y:S05]  /*4c40*/  PLOP3.LUT P0, PT, PT, PT, UP0, 0x80, 0x8 ;  /* 0x000000000008781c */ /* 0x000fea0003f0f008 */
[----:B------:R-:W2:Y:S01]  /*4c50*/  @UP0 LDCU.64 UR10, c[0x0][0x888] ;  /* 0x00011100ff0a07ac */ /* 0x000ea20008000a00 */
[----:B------:R-:W-:Y:S07]  /*4c60*/  @UP0 UIMAD UR8, UR36, UR4, URZ ;  /* 0x00000004240802a4 */ /* 0x000fee000f8e02ff */
[----:B------:R-:W-:Y:S01]  /*4c70*/  @!P0 PRMT R171, R0, 0x7610, R171 ;  /* 0x0000761000ab8816 */ /* 0x000fe200000000ab */
[----:B--2---:R-:W-:Y:S03]  /*4c80*/  @UP0 UIMAD.WIDE UR10, UR8, 0x4, UR10 ;  /* 0x00000004080a08a5 */ /* 0x004fe6000f8e020a */
[----:B------:R-:W2:Y:S03]  /*4c90*/  @!UP0 LDCU UR8, c[0x0][0x880] ;  /* 0x00011000ff0887ac */ /* 0x000ea60008000800 */
[----:B------:R-:W-:Y:S01]  /*4ca0*/  IMAD.U32 R10, RZ, RZ, UR10 ;  /* 0x0000000aff0a7e24 */ /* 0x000fe2000f8e00ff */
[----:B------:R-:W-:Y:S05]  /*4cb0*/  MOV R11, UR11 ;  /* 0x0000000b000b7c02 */ /* 0x000fea0008000f00 */
[----:B-----5:R3:W5:Y:S02]  /*4cc0*/  @P0 LDG.E R81, desc[UR46][R10.64] ;  /* 0x0000002e0a510981 */ /* 0x020764000c1e1900 */
[----:B--23--:R-:W-:Y:S07]  /*4cd0*/  @!P0 IMAD.U32 R81, RZ, RZ, UR8 ;  /* 0x00000008ff518e24 */ /* 0x00cfee000f8e00ff */
.L_x_93:
[----:B-----5:R-:W-:Y:S01]  /*4ce0*/  @!P2 FSETP.EQ.AND P0, PT, R81, RZ, PT ;  /* 0x000000ff5100a20b */ /* 0x020fe20003f02000 */
[----:B------:R-:W-:Y:S01]  /*4cf0*/  @!UPT UIADD3 URZ, UPT, UPT, URZ, URZ, URZ ;  /* 0x000000fffffff290 */ /* 0x000fe2000fffe0ff */
[----:B------:R-:W-:Y:S11]  /*4d00*/  @!P2 BRA `(.L_x_94) ;  /* 0x000000000014a947 */ /* 0x000ff60003800000 */
[----:B------:R-:W-:Y:S02]  /*4d10*/  LOP3.LUT P2, RZ, R171, 0xff, RZ, 0xc0, !PT ;  /* 0x000000ffabff7812 */ /* 0x000fe4000784c0ff */
[----:B------:R-:W-:Y:S04]  /*4d20*/  PLOP3.LUT P0, PT, PT, PT, UP0, 0x80, 0x8 ;  /* 0x000000000008781c */ /* 0x000fe80003f0f008 */
[----:B------:R-:W-:Y:S07]  /*4d30*/  PLOP3.LUT P0, PT, P0, PT, PT, 0x8, 0x80 ;  /* 0x000000000080781c */ /* 0x000fee000070e170 */
[----:B------:R-:W-:Y:S11]  /*4d40*/  @P2 FSETP.EQ.AND P0, PT, R81, RZ, PT ;  /* 0x000000ff5100220b */ /* 0x000ff60003f02000 */
[----:B------:R-:W-:Y:S02]  /*4d50*/  @!UPT UIADD3 URZ, UPT, UPT, URZ, URZ, URZ ;  /* 0x000000fffffff290 */ /* 0x000fe4000fffe0ff */
.L_x_94:
[----:B------:R-:W3:Y:S01]  /*4d60*/  SYNCS.PHASECHK.TRANS64.TRYWAIT P2, [UR7+0x190], R12 ;  /* 0x0001900cff0075a7 */ /* 0x000ee20008041107 */
[----:B------:R-:W-:Y:S04]  /*4d70*/  ELECT P4, URZ, PT ;  /* 0x0000000000ff782f */ /* 0x000fe80003880000 */
[----:B------:R-:W-:Y:S11]  /*4d80*/  PLOP3.LUT P4, PT, P0, P4, PT, 0xf2, 0x2f ;  /* 0x00000000002f781c */ /* 0x000ff60000789e72 */
[----:B------:R-:W-:Y:S02]  /*4d90*/  @!UPT UIADD3 URZ, UPT, UPT, URZ, URZ, URZ ;  /* 0x000000fffffff290 */ /* 0x000fe4000fffe0ff */
[----:B-1----:R-:W-:Y:S05]  /*4da0*/  @!P4 IADD3 R21, P0, PT, R32, 0x580, RZ ;  /* 0x000005802015c810 */ /* 0x002fea0007f1e0ff */
[----:B------:R-:W-:Y:S01]  /*4db0*/  @!P4 IMAD.X R20, RZ, RZ, R33, P0 ;  /* 0x000000ffff14c224 */ /* 0x000fe200000e0621 */
[----:B---3--:R-:W-:Y:S07]  /*4dc0*/  @!P2 BRA `(.L_x_95) ;  /* 0x0000004c00d8a947 */ /* 0x008fee0003800000 */
.L_x_197:
[----:B------:R-:W3:Y:S01]  /*4dd0*/  LDC.64 R14, c[0x0][0xb10] ;  /* 0x0002c400ff0e7b82 */ /* 0x000ee20000000a00 */
[----:B------:R-:W-:Y:S01]  /*4de0*/  @!P4 R2UR UR8, R20 ;  /* 0x000000001408c2ca */ /* 0x000fe200000e0000 */
[----:B------:R-:W-:Y:S01]  /*4df0*/  VOTEU.ALL UP1, P4 ;  /* 0x0000000000ff7886 */ /* 0x000fe20002020000 */
[----:B------:R-:W-:Y:S01]  /*4e00*/  @!P4 R2UR UR9, R21 ;  /* 0x000000001509c2ca */ /* 0x000fe200000e0000 */
[----:B------:R-:W-:Y:S01]  /*4e10*/  UMOV UR10, 0x0 ;  /* 0x00000000000a7882 */ /* 0x000fe20000000000 */
[----:B------:R-:W-:Y:S03]  /*4e20*/  UMOV UR11, 0x10000000 ;  /* 0x10000000000b7882 */ /* 0x000fe60000000000 */
[----:B------:R-:W5:Y:S01]  /*4e30*/  LDC.64 R10, c[0x0][0xb18] ;  /* 0x0002c600ff0a7b82 */ /* 0x000f620000000a00 */
[----:B------:R-:W-:Y:S01]  /*4e40*/  @!UP1 UIADD3 UR16, UPT, UPT, UR7, 0x400, URZ ;  /* 0x0000040007109890 */ /* 0x000fe2000fffe0ff */
[----:B------:R-:W-:Y:S01]  /*4e50*/  @P3 SHF.R.U32.HI R28, RZ, 0x10, R25 ;  /* 0x00000010ff1c3819 */ /* 0x000fe20000011619 */
[----:B------:R-:W-:Y:S01]  /*4e60*/  VOTEU.ALL UP1, P4 ;  /* 0x0000000000ff7886 */ /* 0x000fe20002020000 */
[----:B------:R-:W-:Y:S01]  /*4e70*/  UMOV UR20, UR36 ;  /* 0x0000002400147c82 */ /* 0x000fe20008000000 */
[----:B------:R-:W-:Y:S03]  /*4e80*/  VIADD R30, R30, 0x1 ;  /* 0x000000011e1e7836 */ /* 0x000fe60000000000 */
[----:B--2---:R-:W2:Y:S01]  /*4e90*/  @!P1 LDC R0, c[0x0][0xb20] ;  /* 0x0002c800ff009b82 */ /* 0x004ea20000000800 */
[----:B------:R-:W-:Y:S01]  /*4ea0*/  IMAD.U32 R21, RZ, RZ, UR8 ;  /* 0x00000008ff157e24 */ /* 0x000fe2000f8e00ff */
[----:B------:R-:W-:Y:S06]  /*4eb0*/  UPRMT UR8, UR37, 0x654, UR17 ;  /* 0x0000065425087896 */ /* 0x000fec0008000011 */
[----:B-1----:R-:W1:Y:S01]  /*4ec0*/  @!P1 LDC R3, c[0x0][0xb0c] ;  /* 0x0002c300ff039b82 */ /* 0x002e620000000800 */
[----:B------:R-:W-:Y:S01]  /*4ed0*/  IMAD.U32 R20, RZ, RZ, UR9 ;  /* 0x00000009ff147e24 */ /* 0x000fe2000f8e00ff */
[----:B------:R-:W-:Y:S04]  /*4ee0*/  @!P4 R2UR UR15, R21 ;  /* 0x00000000150fc2ca */ /* 0x000fe800000e0000 */
[----:B------:R-:W-:Y:S01]  /*4ef0*/  @!P4 R2UR UR14, R20 ;  /* 0x00000000140ec2ca */ /* 0x000fe200000e0000 */
[----:B------:R-:W-:Y:S11]  /*4f00*/  @!P4 IMAD.MOV.U32 R20, RZ, RZ, 0x2000 ;  /* 0x00002000ff14c424 */ /* 0x000ff600078e00ff */
[----:B------:R-:W-:Y:S01]  /*4f10*/  @!UPT UIADD3 URZ, UPT, UPT, URZ, URZ, URZ ;  /* 0x000000fffffff290 */ /* 0x000fe2000fffe0ff */
[----:B------:R1:W-:Y:S01]  /*4f20*/  @!UP1 UTMALDG.3D [UR16], [UR14], desc[UR10] ;  /* 0x00000a100e0095b4 */ /* 0x0003e20008011000 */
[----:B------:R1:W-:Y:S02]  /*4f30*/  @!P4 SYNCS.ARRIVE.TRANS64.RED.A0TR RZ, [UR7+0x180], R20 ;  /* 0x00018014ffffc9a7 */ /* 0x0003e40008300407 */
[----:B-1----:R-:W-:Y:S01]  /*4f40*/  @!P1 ISETP.NE.AND P2, PT, R3, 0x1, PT ;  /* 0x000000010300980c */ /* 0x002fe20003f45270 */
[C---:B---3--:R-:W-:Y:S01]  /*4f50*/  @!P1 IMAD.HI.U32 R14, R13.reuse, R14, RZ ;  /* 0x0000000e0d0e9227 */ /* 0x048fe200078e00ff */
[----:B-----5:R-:W-:Y:S03]  /*4f60*/  @!P1 ISETP.NE.AND P0, PT, R10, 0x1, PT ;  /* 0x000000010a00980c */ /* 0x020fe60003f05270 */
[C---:B------:R-:W-:Y:S01]  /*4f70*/  @!P1 IMAD.HI.U32 R11, R8.reuse, R11, RZ ;  /* 0x0000000b080b9227 */ /* 0x040fe200078e00ff */
[----:B------:R-:W-:Y:S04]  /*4f80*/  @!P1 SHF.R.U32.HI R14, RZ, R15, R14 ;  /* 0x0000000fff0e9219 */ /* 0x000fe8000001160e */
[----:B--2---:R-:W-:Y:S01]  /*4f90*/  @!P1 SHF.R.U32.HI R9, RZ, R0, R11 ;  /* 0x00000000ff099219 */ /* 0x004fe2000001160b */
[----:B------:R-:W-:Y:S01]  /*4fa0*/  SYNCS.ARRIVE.TRANS64.RED.A1T0 RZ, [UR8], RZ ;  /* 0x000000ffffff79a7 */ /* 0x000fe20008100408 */
[----:B------:R-:W-:Y:S02]  /*4fb0*/  @!P1 SEL R14, R13, R14, !P2 ;  /* 0x0000000e0d0e9207 */ /* 0x000fe40005000000 */
[----:B------:R-:W-:Y:S01]  /*4fc0*/  @!P1 SEL R9, R8, R9, !P0 ;  /* 0x0000000908099207 */ /* 0x000fe20004000000 */
[----:B------:R-:W1:Y:S04]  /*4fd0*/  SYNCS.PHASECHK.TRANS64.TRYWAIT P5, [UR7+0x198], R12 ;  /* 0x0001980cff0075a7 */ /* 0x000e6800080a1107 */
[----:B------:R-:W-:Y:S02]  /*4fe0*/  @!P1 IMAD.IADD R0, R9, 0x1, -R14 ;  /* 0x0000000109009824 */ /* 0x000fe400078e0a0e */
[----:B------:R-:W-:Y:S02]  /*4ff0*/  @!P1 IMAD.IADD R9, R14, 0x1, -R9 ;  /* 0x000000010e099824 */ /* 0x000fe400078e0a09 */
[----:B------:R-:W-:Y:S02]  /*5000*/  @!P1 IMAD R13, R0, R3, R13 ;  /* 0x00000003000d9224 */ /* 0x000fe400078e020d */
[----:B------:R-:W-:Y:S01]  /*5010*/  @!P1 IMAD R8, R9, R10, R8 ;  /* 0x0000000a09089224 */ /* 0x000fe200078e0208 */
[----:B-1----:R-:W-:Y:S06]  /*5020*/  @!P5 BRA `(.L_x_96) ;  /* 0x0000004c0058d947 */ /* 0x002fec0003800000 */
.L_x_199:
[----:B-1----:R-:W-:Y:S01]  /*5030*/  @!P4 IADD3 R3, P0, PT, R32, 0x580, RZ ;  /* 0x000005802003c810 */ /* 0x002fe20007f1e0ff */
[----:B------:R-:W-:Y:S01]  /*5040*/  VOTEU.ALL UP1, P4 ;  /* 0x0000000000ff7886 */ /* 0x000fe20002020000 */
[----:B------:R-:W-:Y:S01]  /*5050*/  UMOV UR20, 0x0 ;  /* 0x0000000000147882 */ /* 0x000fe20000000000 */
[----:B------:R-:W-:Y:S01]  /*5060*/  UMOV UR21, 0x10000000 ;  /* 0x1000000000157882 */ /* 0x000fe20000000000 */
[----:B------:R-:W-:Y:S01]  /*5070*/  @!P4 R2UR UR9, R3 ;  /* 0x000000000309c2ca */ /* 0x000fe200000e0000 */
[----:B------:R-:W-:Y:S01]  /*5080*/  @!P4 IMAD.X R0, RZ, RZ, R33, P0 ;  /* 0x000000ffff00c224 */ /* 0x000fe200000e0621 */
[----:B------:R-:W-:Y:S01]  /*5090*/  @!UP1 UIADD3 UR10, UPT, UPT, UR18, 0x40, URZ ;  /* 0x00000040120a9890 */ /* 0x000fe2000fffe0ff */
[----:B------:R-:W-:Y:S01]  /*50a0*/  ISETP.NE.AND P0, PT, R30, 0x2, PT ;  /* 0x000000021e00780c */ /* 0x000fe20003f05270 */
[----:B------:R-:W-:Y:S01]  /*50b0*/  UMOV UR11, UR19 ;  /* 0x00000013000b7c82 */ /* 0x000fe20008000000 */
[----:B------:R-:W-:Y:S01]  /*50c0*/  UMOV UR12, UR36 ;  /* 0x00000024000c7c82 */ /* 0x000fe20008000000 */
[----:B------:R-:W-:Y:S01]  /*50d0*/  @!P4 R2UR UR8, R0 ;  /* 0x000000000008c2ca */ /* 0x000fe200000e0000 */
[----:B------:R-:W-:Y:S01]  /*50e0*/  IMAD.IADD R20, R8, 0x1, R147 ;  /* 0x0000000108147824 */ /* 0x000fe200078e0293 */
[----:B------:R-:W-:Y:S01]  /*50f0*/  @P3 R2UR UR36, R28 ;  /* 0x000000001c2432ca */ /* 0x000fe200000e0000 */
[----:B------:R-:W-:Y:S01]  /*5100*/  IMAD.IADD R21, R13, 0x1, R170 ;  /* 0x000000010d157824 */ /* 0x000fe200078e02aa */
[----:B------:R-:W-:Y:S02]  /*5110*/  SEL R0, RZ, 0x1, P0 ;  /* 0x00000001ff007807 */ /* 0x000fe40000000000 */
[----:B------:R-:W-:Y:S01]  /*5120*/  LOP3.LUT R31, R31, 0x1, RZ, 0x3c, !PT ;  /* 0x000000011f1f7812 */ /* 0x000fe200078e3cff */
[----:B------:R-:W-:Y:S01]  /*5130*/  IMAD.U32 R10, RZ, RZ, UR9 ;  /* 0x00000009ff0a7e24 */ /* 0x000fe2000f8e00ff */
[----:B------:R-:W-:Y:S01]  /*5140*/  @!UP1 UIADD3 UR9, UPT, UPT, UR7, 0x188, URZ ;  /* 0x0000018807099890 */ /* 0x000fe2000fffe0ff */
[----:B------:R-:W-:Y:S02]  /*5150*/  LOP3.LUT R29, R29, R0, RZ, 0x3c, !PT ;  /* 0x000000001d1d7212 */ /* 0x000fe400078e3cff */
[----:B------:R-:W-:Y:S02]  /*5160*/  SEL R30, R30, RZ, P0 ;  /* 0x000000ff1e1e7207 */ /* 0x000fe40000000000 */
[----:B------:R-:W-:Y:S01]  /*5170*/  IMAD.U32 R11, RZ, RZ, UR8 ;  /* 0x00000008ff0b7e24 */ /* 0x000fe2000f8e00ff */
[----:B------:R-:W-:Y:S01]  /*5180*/  @!P4 R2UR UR14, R10 ;  /* 0x000000000a0ec2ca */ /* 0x000fe200000e0000 */
[----:B------:R-:W-:Y:S01]  /*5190*/  @!UP1 UIADD3 UR8, UPT, UPT, UR7, 0x2400, URZ ;  /* 0x0000240007089890 */ /* 0x000fe2000fffe0ff */
[----:B------:R-:W-:Y:S02]  /*51a0*/  VOTEU.ALL UP1, P4 ;  /* 0x0000000000ff7886 */ /* 0x000fe40002020000 */
[----:B------:R-:W-:Y:S11]  /*51b0*/  @!P4 R2UR UR15, R11 ;  /* 0x000000000b0fc2ca */ /* 0x000ff600000e0000 */
[----:B------:R-:W-:Y:S02]  /*51c0*/  @!UPT UIADD3 URZ, UPT, UPT, URZ, URZ, URZ ;  /* 0x000000fffffff290 */ /* 0x000fe4000fffe0ff */
[----:B------:R2:W-:Y:S01]  /*51d0*/  @!UP1 UTMALDG.3D [UR8], [UR14], desc[UR20] ;  /* 0x000014080e0095b4 */ /* 0x0005e20008011000 */
[----:B------:R2:W-:Y:S01]  /*51e0*/  @!P4 SYNCS.ARRIVE.TRANS64.RED.A0TR RZ, [UR7+0x188], R23 ;  /* 0x00018817ffffc9a7 */ /* 0x0005e20008300407 */
[----:B------:R-:W-:Y:S01]  /*51f0*/  UPLOP3.LUT UP1, UPT, UPT, UPT, UPT, 0x80, 0x8 ;  /* 0x000000000008789c */ /* 0x000fe20003f2f070 */
[----:B------:R-:W-:Y:S01]  /*5200*/  SYNCS.ARRIVE.TRANS64.RED.A1T0 RZ, [UR13], RZ ;  /* 0x000000ffffff79a7 */ /* 0x000fe2000810040d */
[----:B------:R-:W-:Y:S09]  /*5210*/  @P3 BRA `(.L_x_97) ;  /* 0xfffffff400503947 */ /* 0x000ff2000383ffff */
[----:B------:R-:W-:-:S04]  /*5220*/  SHF.L.U32 R3, R31, 0x1f, RZ ;  /* 0x0000001f1f037819 */ /* 0x000fc800000006ff */
[----:B------:R-:W1:Y:S02]  /*5230*/  SYNCS.PHASECHK.TRANS64.TRYWAIT P0, [UR7+0x190], R3 ;  /* 0x00019003ff0075a7 */ /* 0x000e640008001107 */
[----:B-1----:R-:W-:Y:S05]  /*5240*/  @!P0 BRA `(.L_x_98) ;  /* 0x0000004800e88947 */ /* 0x002fea0003800000 */
.L_x_201:
[----:B-1----:R-:W-:-:S07]  /*5250*/  MOV R0, UR7 ;  /* 0x0000000700007c02 */ /* 0x002fce0008000f00 */
.L_x_99:
[----:B-1----:R-:W-:-:S04]  /*5260*/  SHF.L.U32 R3, R31, 0x1f, RZ ;  /* 0x0000001f1f037819 */ /* 0x002fc800000006ff */
[----:B------:R1:W3:Y:S03]  /*5270*/  SYNCS.PHASECHK.TRANS64.TRYWAIT P0, [R0+URZ+0x198], R3 ;  /* 0x00019803000075a7 */ /* 0x0002e600080011ff */
[----:B---3--:R-:W-:Y:S05]  /*5280*/  @!P0 NANOSLEEP.SYNCS 0x989680 ;  /* 0x009896800000895d */ /* 0x008fea0003900000 */
[----:B------:R-:W3:Y:S02]  /*5290*/  @!P0 SYNCS.PHASECHK.TRANS64 P0, [R0+URZ+0x198], R3 ;  /* 0x00019803000085a7 */ /* 0x000ee400080010ff */
[----:B--23--:R-:W-:Y:S05]  /*52a0*/  @P0 EXIT ;  /* 0x000000000000094d */ /* 0x00cfea0003800000 */
[----:B------:R-:W-:Y:S05]  /*52b0*/  BRA `(.L_x_99) ;  /* 0xfffffffc00e87947 */ /* 0x000fea000383ffff */
.L_x_88:
[----:B------:R-:W-:-:S06]  /*52c0*/  UISETP.GE.AND UP1, UPT, UR8, 0x4, UPT ;  /* 0x000000040800788c */ /* 0x000fcc000bf26270 */
[----:B------:R-:W-:-:S13]  /*52d0*/  PLOP3.LUT P0, PT, PT, PT, UP1, 0x80, 0x8 ;  /* 0x000000000008781c */ /* 0x000fda0003f0f018 */
[----:B------:R-:W-:Y:S05]  /*52e0*/  @!P0 EXIT ;  /* 0x000000000000894d */ /* 0x000fea0003800000 */
[----:B------:R-:W-:Y:S01]  /*52f0*/  BAR.SYNC.DEFER_BLOCKING 0x6, 0xa0 ;  /* 0x0182800000007b1d */ /* 0x000fe20000010000 */
[C---:B------:R-:W-:Y:S01]  /*5300*/  IMAD.SHL.U32 R3, R189.reuse, 0x40, RZ ;  /* 0x00000040bd037824 */ /* 0x040fe200078e00ff */
[C---:B------:R-:W-:Y:S01]  /*5310*/  LOP3.LUT R193, R189.reuse, 0x60, RZ, 0xc0, !PT ;  /* 0x00000060bdc17812 */ /* 0x040fe200078ec0ff */
[C---:B------:R-:W-:Y:S01]  /*5320*/  IMAD.SHL.U32 R172, R189.reuse, 0x8, RZ ;  /* 0x00000008bdac7824 */ /* 0x040fe200078e00ff */
[C---:B------:R-:W-:Y:S01]  /*5330*/  LOP3.LUT R191, R189.reuse, 0x2, RZ, 0xc0, !PT ;  /* 0x00000002bdbf7812 */ /* 0x040fe200078ec0ff */
[----:B------:R-:W-:Y:S01]  /*5340*/  IMAD.U32 R79, R189, 0x10000, RZ ;  /* 0x00010000bd4f7824 */ /* 0x000fe200078e00ff */
[----:B------:R-:W-:Y:S02]  /*5350*/  UMOV UR49, 0x400 ;  /* 0x0000040000317882 */ /* 0x000fe40000000000 */
[----:B------:R-:W1:Y:S01]  /*5360*/  LDC R177, c[0x0][0x370] ;  /* 0x0000dc00ffb17b82 */ /* 0x000e620000000800 */
[----:B------:R-:W-:Y:S01]  /*5370*/  ULEA UR49, UR37, UR49, 0x18 ;  /* 0x0000003125317291 */ /* 0x000fe2000f8ec0ff */
[----:B------:R-:W-:Y:S01]  /*5380*/  LOP3.LUT R5, R3, 0x180, RZ, 0xc0, !PT ;  /* 0x0000018003057812 */ /* 0x000fe200078ec0ff */
[----:B------:R-:W-:Y:S01]  /*5390*/  HFMA2 R195, -RZ, RZ, 0, 0 ;  /* 0x00000000ffc37431 */ /* 0x000fe200000001ff */
[----:B------:R-:W-:Y:S01]  /*53a0*/  LOP3.LUT R79, R79, 0x600000, RZ, 0xc0, !PT ;  /* 0x006000004f4f7812 */ /* 0x000fe200078ec0ff */
[----:B------:R-:W-:Y:S01]  /*53b0*/  UIADD3 UR4, UPT, UPT, UR49, 0x4400, URZ ;  /* 0x0000440031047890 */ /* 0x000fe2000fffe0ff */
[----:B------:R-:W-:Y:S01]  /*53c0*/  LOP3.LUT R172, R5, 0x30, R172, 0xf8, !PT ;  /* 0x0000003005ac7812 */ /* 0x000fe200078ef8ac */
[----:B------:R-:W-:Y:S01]  /*53d0*/  IMAD.MOV.U32 R76, RZ, RZ, RZ ;  /* 0x000000ffff4c7224 */ /* 0x000fe200078e00ff */
[----:B------:R-:W2:Y:S01]  /*53e0*/  LDC R74, c[0x0][0xb0c] ;  /* 0x0002c300ff4a7b82 */ /* 0x000ea20000000800 */
[----:B------:R-:W-:-:S02]  /*53f0*/  LOP3.LUT R189, R189, 0x4, RZ, 0xc0, !PT ;  /* 0x00000004bdbd7812 */ /* 0x000fc400078ec0ff */
[----:B------:R-:W-:Y:S02]  /*5400*/  CS2R R182, SRZ ;  /* 0x0000000000b67805 */ /* 0x000fe4000001ff00 */
[----:B------:R-:W-:Y:S02]  /*5410*/  LOP3.LUT R172, R172, 0x1e40, R3, 0xf8, !PT ;  /* 0x00001e40acac7812 */ /* 0x000fe400078ef803 */
[----:B------:R-:W-:Y:S02]  /*5420*/  CS2R R180, SRZ ;  /* 0x0000000000b47805 */ /* 0x000fe4000001ff00 */
[----:B------:R-:W-:Y:S01]  /*5430*/  IADD3 R188, PT, PT, -R189, 0x2, RZ ;  /* 0x00000002bdbc7810 */ /* 0x000fe20007ffe1ff */
[----:B------:R-:W-:Y:S01]  /*5440*/  IMAD.MOV R176, RZ, RZ, -R191 ;  /* 0x000000ffffb07224 */ /* 0x000fe200078e0abf */
[----:B------:R-:W-:Y:S01]  /*5450*/  MOV R192, UR4 ;  /* 0x0000000400c07c02 */ /* 0x000fe20008000f00 */
[----:B------:R-:W4:Y:S01]  /*5460*/  LDC R174, c[0x0][0xb20] ;  /* 0x0002c800ffae7b82 */ /* 0x000f220000000800 */
[----:B------:R-:W3:Y:S01]  /*5470*/  LDS R0, [UR49+0x260] ;  /* 0x00026031ff007984 */ /* 0x000ee20008000800 */
[----:B------:R-:W-:Y:S01]  /*5480*/  VIADD R190, R172, UR49 ;  /* 0x00000031acbe7c36 */ /* 0x000fe20008000000 */
[----:B------:R-:W1:Y:S01]  /*5490*/  LDCU.64 UR52, c[0x0][0x348] ;  /* 0x00006900ff3477ac */ /* 0x000e620008000a00 */
[----:B------:R-:W-:-:S02]  /*54a0*/  IMAD.MOV R175, RZ, RZ, -R189 ;  /* 0x000000ffffaf7224 */ /* 0x000fc400078e0abd */
[----:B------:R-:W-:Y:S01]  /*54b0*/  VIADD R190, R190, 0x400 ;  /* 0x00000400bebe7836 */ /* 0x000fe20000000000 */
[----:B------:R-:W1:Y:S01]  /*54c0*/  LDCU.64 UR38, c[0x0][0x888] ;  /* 0x00011100ff2677ac */ /* 0x000e620008000a00 */
[----:B------:R-:W1:Y:S01]  /*54d0*/  LDC R73, c[0x0][0xb30] ;  /* 0x0002cc00ff497b82 */ /* 0x000e620000000800 */
[----:B------:R-:W1:Y:S01]  /*54e0*/  LDCU.64 UR44, c[0x0][0x890] ;  /* 0x00011200ff2c77ac */ /* 0x000e620008000a00 */
[----:B------:R-:W-:-:S06]  /*54f0*/  UIADD3 UR48, UPT, UPT, UR49, 0x400, URZ ;  /* 0x0000040031307890 */ /* 0x000fcc000fffe0ff */
[----:B------:R-:W1:Y:S08]  /*5500*/  LDC.64 R168, c[0x0][0xb10] ;  /* 0x0002c400ffa87b82 */ /* 0x000e700000000a00 */
[----:B------:R-:W1:Y:S08]  /*5510*/  LDC.64 R70, c[0x0][0xb18] ;  /* 0x0002c600ff467b82 */ /* 0x000e700000000a00 */
[----:B------:R-:W1:Y:S08]  /*5520*/  LDC.64 R68, c[0x0][0xb28] ;  /* 0x0002ca00ff447b82 */ /* 0x000e700000000a00 */
[----:B------:R-:W1:Y:S01]  /*5530*/  LDC.64 R166, c[0x0][0x8b0] ;  /* 0x00022c00ffa67b82 */ /* 0x000e620000000a00 */
[----:B---3--:R-:W-:-:S07]  /*5540*/  IMAD.IADD R79, R0, 0x1, R79 ;  /* 0x00000001004f7824 */ /* 0x008fce00078e024f */
[----:B------:R-:W3:Y:S08]  /*5550*/  LDC.64 R164, c[0x0][0x8a8] ;  /* 0x00022a00ffa47b82 */ /* 0x000ef00000000a00 */
[----:B--2-4-:R-:W1:Y:S02]  /*5560*/  LDC R178, c[0x0][0x374] ;  /* 0x0000dd00ffb27b82 */ /* 0x014e640000000800 */
.L_x_126:
[C---:B------:R-:W-:Y:S02]  /*5570*/  LEA R0, R195.reuse, UR49, 0x3 ;  /* 0x00000031c3007c11 */ /* 0x040fe4000f8e18ff */
[----:B------:R-:W-:Y:S02]  /*5580*/  SHF.L.U32 R3, R182, 0x1f, RZ ;  /* 0x0000001fb6037819 */ /* 0x000fe400000006ff */
[----:B------:R-:W-:Y:S02]  /*5590*/  LEA R16, R195, UR49, 0x4 ;  /* 0x00000031c3107c11 */ /* 0x000fe4000f8e20ff */
[----:B------:R-:W2:Y:S02]  /*55a0*/  SYNCS.PHASECHK.TRANS64.TRYWAIT P0, [R0+URZ+0x1b0], R3 ;  /* 0x0001b003000075a7 */ /* 0x000ea400080011ff */
[----:B-12---:R-:W-:Y:S05]  /*55b0*/  @!P0 BRA `(.L_x_100) ;  /* 0x0000004800248947 */ /* 0x006fea0003800000 */
.L_x_202:
[----:B------:R-:W4:Y:S01]  /*55c0*/  LDC.64 R12, c[0x0][0xb10] ;  /* 0x0002c400ff0c7b82 */ /* 0x000f220000000a00 */
[----:B------:R-:W3:Y:S01]  /*55d0*/  LDS.128 R16, [R16+0x240] ;  /* 0x0002400010107984 */ /* 0x000ee20000000c00 */
[----:B-1----:R-:W-:Y:S01]  /*55e0*/  ISETP.NE.AND P1, PT, R73, 0x1, PT ;  /* 0x000000014900780c */ /* 0x002fe20003f25270 */
[----:B--2---:R-:W-:Y:S01]  /*55f0*/  VIADD R0, R0, 0x1c0 ;  /* 0x000001c000007836 */ /* 0x004fe20000000000 */
[----:B------:R-:W-:Y:S04]  /*5600*/  ISETP.GE.AND P0, PT, R72, 0x1, PT ;  /* 0x000000014800780c */ /* 0x000fe80003f06270 */
[----:B------:R-:W1:Y:S01]  /*5610*/  LDC.64 R10, c[0x0][0xb18] ;  /* 0x0002c600ff0a7b82 */ /* 0x000e620000000a00 */
[----:B------:R-:W-:Y:S01]  /*5620*/  PRMT R0, RZ, 0x654, R0 ;  /* 0x00000654ff007816 */ /* 0x000fe20000000000 */
[----:B------:R-:W-:Y:S01]  /*5630*/  @!PT LDS RZ, [RZ] ;  /* 0x00000000fffff984 */ /* 0x000fe20000000800 */
[----:B------:R-:W-:Y:S01]  /*5640*/  @!PT LDS RZ, [RZ] ;  /* 0x00000000fffff984 */ /* 0x000fe20000000800 */
[----:B------:R-:W-:Y:S01]  /*5650*/  @!PT LDS RZ, [RZ] ;  /* 0x00000000fffff984 */ /* 0x000fe20000000800 */
[----:B------:R-:W-:Y:S01]  /*5660*/  @!PT LDS RZ, [RZ] ;  /* 0x00000000fffff984 */ /* 0x000fe20000000800 */
[----:B------:R2:W-:Y:S06]  /*5670*/  MEMBAR.ALL.CTA ;  /* 0x0000000000007992 */ /* 0x0005ec0000008000 */
[----:B--2---:R-:W2:Y:S01]  /*5680*/  FENCE.VIEW.ASYNC.S ;  /* 0x00000000000073c6 */ /* 0x004ea20000000000 */
[----:B------:R-:W1:Y:S08]  /*5690*/  @!P1 LDC R14, c[0x0][0xb20] ;  /* 0x0002c800ff0e9b82 */ /* 0x000e700000000800 */
[----:B------:R-:W1:Y:S01]  /*56a0*/  @!P1 LDC R9, c[0x0][0xb0c] ;  /* 0x0002c300ff099b82 */ /* 0x000e620000000800 */
[----:B--2---:R2:W-:Y:S01]  /*56b0*/  SYNCS.ARRIVE.TRANS64.RED.A1T0 RZ, [R0+URZ], RZ ;  /* 0x000000ff00ff79a7 */ /* 0x0045e200081004ff */
[----:B---3--:R-:W-:Y:S04]  /*56c0*/  LOP3.LUT P4, RZ, R18, 0x1, RZ, 0xc0, !PT ;  /* 0x0000000112ff7812 */ /* 0x008fe8000788c0ff */
[----:B------:R-:W-:Y:S09]  /*56d0*/  P2R R194, PR, RZ, 0x10 ;  /* 0x00000010ffc27803 */ /* 0x000ff20000000000 */
[----:B------:R-:W-:Y:S02]  /*56e0*/  @P4 MOV R77, R16 ;  /* 0x00000010004d4202 */ /* 0x000fe40000000f00 */
[----:B------:R-:W-:Y:S01]  /*56f0*/  @P4 LOP3.LUT R75, R17, 0xffff, RZ, 0xc0, !PT ;  /* 0x0000ffff114b4812 */ /* 0x000fe200078ec0ff */
[----:B--2-4-:R-:W-:Y:S06]  /*5700*/  @!P0 BRA `(.L_x_101) ;  /* 0x0000000000a48947 */ /* 0x014fec0003800000 */
[----:B------:R-:W-:Y:S01]  /*5710*/  IMAD.HI.U32 R23, R178, R71, RZ ;  /* 0x00000047b2177227 */ /* 0x000fe200078e00ff */
[----:B------:R-:W-:Y:S02]  /*5720*/  ISETP.NE.AND P0, PT, R70, 0x1, PT ;  /* 0x000000014600780c */ /* 0x000fe40003f05270 */
[----:B------:R-:W-:Y:S01]  /*5730*/  ISETP.NE.AND P2, PT, R72, 0x1, PT ;  /* 0x000000014800780c */ /* 0x000fe20003f45270 */
[----:B------:R-:W-:Y:S01]  /*5740*/  IMAD.HI.U32 R22, R177, R168, RZ ;  /* 0x000000a8b1167227 */ /* 0x000fe200078e00ff */
[----:B------:R-:W-:Y:S02]  /*5750*/  SHF.R.U32.HI R23, RZ, R174, R23 ;  /* 0x000000aeff177219 */ /* 0x000fe40000011617 */
[----:B------:R-:W-:Y:S01]  /*5760*/  ISETP.NE.AND P3, PT, R74, 0x1, PT ;  /* 0x000000014a00780c */ /* 0x000fe20003f65270 */
[----:B------:R-:W-:Y:S01]  /*5770*/  IMAD.HI.U32 R26, R77, R168, RZ ;  /* 0x000000a84d1a7227 */ /* 0x000fe200078e00ff */
[----:B------:R-:W-:Y:S02]  /*5780*/  SHF.R.U32.HI R22, RZ, R169, R22 ;  /* 0x000000a9ff167219 */ /* 0x000fe40000011616 */
[----:B------:R-:W-:Y:S01]  /*5790*/  SEL R3, R178, R23, !P0 ;  /* 0x00000017b2037207 */ /* 0x000fe20004000000 */
[----:B------:R-:W-:Y:S01]  /*57a0*/  IMAD.HI.U32 R23, R75, R71, RZ ;  /* 0x000000474b177227 */ /* 0x000fe200078e00ff */
[----:B------:R-:W-:Y:S02]  /*57b0*/  SEL R7, R177, R22, !P3 ;  /* 0x00000016b1077207 */ /* 0x000fe40005800000 */
[----:B------:R-:W-:Y:S01]  /*57c0*/  SHF.R.U32.HI R26, RZ, R169, R26 ;  /* 0x000000a9ff1a7219 */ /* 0x000fe2000001161a */
[-C--:B------:R-:W-:Y:S04]  /*57d0*/  IMAD.HI.U32 R22, R3, R68.reuse, RZ ;  /* 0x0000004403167227 */ /* 0x080fe800078e00ff */
[----:B------:R-:W-:Y:S01]  /*57e0*/  IMAD.HI.U32 R24, R7, R68, RZ ;  /* 0x0000004407187227 */ /* 0x000fe200078e00ff */
[-C--:B------:R-:W-:Y:S02]  /*57f0*/  @P2 SHF.R.U32.HI R3, RZ, R69.reuse, R22 ;  /* 0x00000045ff032219 */ /* 0x080fe40000011616 */
[----:B------:R-:W-:Y:S02]  /*5800*/  SHF.R.U32.HI R22, RZ, R174, R23 ;  /* 0x000000aeff167219 */ /* 0x000fe40000011617 */
[----:B------:R-:W-:Y:S01]  /*5810*/  @P2 SHF.R.U32.HI R7, RZ, R69, R24 ;  /* 0x00000045ff072219 */ /* 0x000fe20000011618 */
[C---:B------:R-:W-:Y:S01]  /*5820*/  IMAD R2, R72.reuse, R3, RZ ;  /* 0x0000000348027224 */ /* 0x040fe200078e02ff */
[----:B------:R-:W-:Y:S02]  /*5830*/  SEL R5, R75, R22, !P0 ;  /* 0x000000164b057207 */ /* 0x000fe40004000000 */
[----:B------:R-:W-:Y:S01]  /*5840*/  SEL R3, R77, R26, !P3 ;  /* 0x0000001a4d037207 */ /* 0x000fe20005800000 */
[----:B------:R-:W-:Y:S01]  /*5850*/  IMAD R4, R72, R7, RZ ;  /* 0x0000000748047224 */ /* 0x000fe200078e02ff */
[C---:B------:R-:W-:Y:S01]  /*5860*/  ISETP.GE.AND P0, PT, R5.reuse, R2, PT ;  /* 0x000000020500720c */ /* 0x040fe20003f06270 */
[----:B------:R-:W-:Y:S03]  /*5870*/  IMAD.HI.U32 R6, R5, R68, RZ ;  /* 0x0000004405067227 */ /* 0x000fe600078e00ff */
[----:B------:R-:W-:Y:S01]  /*5880*/  ISETP.GE.OR P0, PT, R3, R4, P0 ;  /* 0x000000040300720c */ /* 0x000fe20000706670 */
[----:B------:R-:W-:Y:S01]  /*5890*/  IMAD.MOV R4, RZ, RZ, -R3 ;  /* 0x000000ffff047224 */ /* 0x000fe200078e0a03 */
[-C--:B------:R-:W-:Y:S03]  /*58a0*/  SHF.R.U32.HI R6, RZ, R69.reuse, R6 ;  /* 0x00000045ff067219 */ /* 0x080fe60000011606 */
[----:B------:R-:W-:Y:S01]  /*58b0*/  IMAD R77, R74, R4, R77 ;  /* 0x000000044a4d7224 */ /* 0x000fe200078e024d */
[----:B------:R-:W-:Y:S05]  /*58c0*/  SEL R15, R5, R6, !P2 ;  /* 0x00000006050f7207 */ /* 0x000fea0005000000 */
[----:B------:R-:W-:Y:S02]  /*58d0*/  IMAD.MOV R6, RZ, RZ, -R15 ;  /* 0x000000ffff067224 */ /* 0x000fe400078e0a0f */
[C---:B------:R-:W-:Y:S04]  /*58e0*/  @!P0 IMAD.HI.U32 R2, R3.reuse, R68, RZ ;  /* 0x0000004403028227 */ /* 0x040fe800078e00ff */
[----:B------:R-:W-:Y:S01]  /*58f0*/  IMAD R6, R72, R6, R5 ;  /* 0x0000000648067224 */ /* 0x000fe200078e0205 */
[----:B------:R-:W-:Y:S04]  /*5900*/  @!P0 SHF.R.U32.HI R2, RZ, R69, R2 ;  /* 0x00000045ff028219 */ /* 0x000fe80000011602 */
[----:B------:R-:W-:Y:S02]  /*5910*/  @!P0 SEL R0, R3, R2, !P2 ;  /* 0x0000000203008207 */ /* 0x000fe40005000000 */
[----:B------:R-:W-:Y:S02]  /*5920*/  IADD3 R2, PT, PT, -R5, RZ, RZ ;  /* 0x000000ff05027210 */ /* 0x000fe40007ffe1ff */
[----:B------:R-:W-:Y:S01]  /*5930*/  @!P0 IADD3 R8, PT, PT, R15, -R0, RZ ;  /* 0x800000000f088210 */ /* 0x000fe20007ffe0ff */
[----:B------:R-:W-:Y:S02]  /*5940*/  @!P0 IMAD R0, R7, R6, R0 ;  /* 0x0000000607008224 */ /* 0x000fe400078e0200 */
[----:B------:R-:W-:Y:S02]  /*5950*/  IMAD R75, R70, R2, R75 ;  /* 0x00000002464b7224 */ /* 0x000fe400078e024b */
[----:B------:R-:W-:Y:S02]  /*5960*/  @!P0 IMAD R5, R8, R72, R3 ;  /* 0x0000004808058224 */ /* 0x000fe400078e0203 */
[----:B------:R-:W-:Y:S04]  /*5970*/  @!P0 IMAD.MOV.U32 R3, RZ, RZ, R0 ;  /* 0x000000ffff038224 */ /* 0x000fe800078e0000 */
[----:B------:R-:W-:Y:S02]  /*5980*/  IMAD R77, R3, R74, R77 ;  /* 0x0000004a034d7224 */ /* 0x000fe400078e024d */
[----:B------:R-:W-:Y:S07]  /*5990*/  IMAD R75, R5, R70, R75 ;  /* 0x00000046054b7224 */ /* 0x000fee00078e024b */
.L_x_101:
[----:B-1----:R-:W-:Y:S01]  /*59a0*/  @!P1 ISETP.NE.AND P0, PT, R10, 0x1, PT ;  /* 0x000000010a00980c */ /* 0x002fe20003f05270 */
[----:B------:R-:W-:Y:S01]  /*59b0*/  @!P1 IMAD.HI.U32 R0, R77, R12, RZ ;  /* 0x0000000c4d009227 */ /* 0x000fe200078e00ff */
[----:B------:R-:W-:Y:S01]  /*59c0*/  @!P1 ISETP.NE.AND P2, PT, R9, 0x1, PT ;  /* 0x000000010900980c */ /* 0x000fe20003f45270 */
[----:B------:R-:W-:Y:S01]  /*59d0*/  ULOP3.LUT UP0, URZ, UR48, 0x1b0, URZ, 0xc0, !UPT ;  /* 0x000001b030ff7892 */ /* 0x000fe2000f80c0ff */
[----:B------:R-:W-:Y:S01]  /*59e0*/  R2UR UR42, R21 ;  /* 0x00000000152a72ca */ /* 0x000fe200000e0000 */
[----:B------:R-:W-:Y:S01]  /*59f0*/  @!P1 IMAD.HI.U32 R3, R75, R11, RZ ;  /* 0x0000000b4b039227 */ /* 0x000fe200078e00ff */
[----:B------:R-:W-:Y:S02]  /*5a00*/  @!P1 SHF.R.U32.HI R0, RZ, R13, R0 ;  /* 0x0000000dff009219 */ /* 0x000fe40000011600 */
[----:B------:R-:W-:Y:S01]  /*5a10*/  R2UR UR41, R20 ;  /* 0x00000000142972ca */ /* 0x000fe200000e0000 */
[----:B------:R-:W-:Y:S01]  /*5a20*/  VIADD R195, R195, 0x1 ;  /* 0x00000001c3c37836 */ /* 0x000fe20000000000 */
[----:B------:R-:W-:Y:S02]  /*5a30*/  @!P1 SHF.R.U32.HI R2, RZ, R14, R3 ;  /* 0x0000000eff029219 */ /* 0x000fe40000011603 */
[----:B------:R-:W-:Y:S02]  /*5a40*/  @!P1 SEL R3, R77, R0, !P2 ;  /* 0x000000004d039207 */ /* 0x000fe40005000000 */
[----:B------:R-:W-:Y:S02]  /*5a50*/  @!P1 SEL R2, R75, R2, !P0 ;  /* 0x000000024b029207 */ /* 0x000fe40004000000 */
[----:B------:R-:W-:Y:S01]  /*5a60*/  @P4 SHF.R.U32.HI R179, RZ, 0x10, R17 ;  /* 0x00000010ffb34819 */ /* 0x000fe20000011611 */
[----:B------:R-:W-:Y:S02]  /*5a70*/  USHF.L.U32 UR42, UR42, 0x7, URZ ;  /* 0x000000072a2a7899 */ /* 0x000fe400080006ff */
[----:B------:R-:W-:Y:S02]  /*5a80*/  @!P1 IMAD.IADD R0, R2, 0x1, -R3 ;  /* 0x0000000102009824 */ /* 0x000fe400078e0a03 */
[----:B------:R-:W-:Y:S01]  /*5a90*/  @!P1 IMAD.IADD R2, R3, 0x1, -R2 ;  /* 0x0000000103029824 */ /* 0x000fe200078e0a02 */
[----:B------:R-:W-:Y:S01]  /*5aa0*/  USHF.L.U32 UR41, UR41, 0x7, URZ ;  /* 0x0000000729297899 */ /* 0x000fe200080006ff */
[----:B------:R-:W-:Y:S02]  /*5ab0*/  @!P1 IMAD R77, R0, R9, R77 ;  /* 0x00000009004d9224 */ /* 0x000fe400078e024d */
[----:B------:R-:W-:Y:S01]  /*5ac0*/  @!P1 IMAD R75, R2, R10, R75 ;  /* 0x0000000a024b9224 */ /* 0x000fe200078e024b */
[----:B------:R-:W-:Y:S08]  /*5ad0*/  BRA.U !UP0, `(.L_x_102) ;  /* 0x0000000108407547 */ /* 0x000ff0000b800000 */
[----:B------:R-:W1:Y:S01]  /*5ae0*/  LDCU.64 UR8, c[0x4][0x80] ;  /* 0x01001000ff0877ac */ /* 0x000e620008000a00 */
[----:B------:R-:W-:Y:S01]  /*5af0*/  MOV R3, 0x0 ;  /* 0x0000000000037802 */ /* 0x000fe20000000f00 */
[----:B------:R-:W-:Y:S02]  /*5b00*/  HFMA2 R12, -RZ, RZ, 0, 5.9604644775390625e-08 ;  /* 0x00000001ff0c7431 */ /* 0x000fe400000001ff */
[----:B------:R-:W-:Y:S02]  /*5b10*/  IMAD.MOV.U32 R8, RZ, RZ, 0x70 ;  /* 0x00000070ff087424 */ /* 0x000fe400078e00ff */
[----:B------:R-:W-:Y:S01]  /*5b20*/  IMAD.MOV.U32 R13, RZ, RZ, RZ ;  /* 0x000000ffff0d7224 */ /* 0x000fe200078e00ff */
[----:B------:R-:W2:Y:S01]  /*5b30*/  LDCU.64 UR6, c[0x4][0x88] ;  /* 0x01001100ff0677ac */ /* 0x000ea20008000a00 */
[----:B------:R-:W3:Y:S01]  /*5b40*/  LDC.64 R2, c[0x4][R3] ;  /* 0x0100000003027b82 */ /* 0x000ee20000000a00 */
[----:B------:R-:W4:Y:S01]  /*5b50*/  LDCU.64 UR4, c[0x4][0x8] ;  /* 0x01000100ff0477ac */ /* 0x000f220008000a00 */
[----:B-1----:R-:W-:Y:S01]  /*5b60*/  MOV R5, UR9 ;  /* 0x0000000900057c02 */ /* 0x002fe20008000f00 */
[----:B------:R-:W-:Y:S01]  /*5b70*/  IMAD.U32 R4, RZ, RZ, UR8 ;  /* 0x00000008ff047e24 */ /* 0x000fe2000f8e00ff */
[----:B--2---:R-:W-:Y:S01]  /*5b80*/  MOV R7, UR7 ;  /* 0x0000000700077c02 */ /* 0x004fe20008000f00 */
[----:B------:R-:W-:Y:S01]  /*5b90*/  IMAD.U32 R6, RZ, RZ, UR6 ;  /* 0x00000006ff067e24 */ /* 0x000fe2000f8e00ff */
[----:B----4-:R-:W-:Y:S01]  /*5ba0*/  MOV R11, UR5 ;  /* 0x00000005000b7c02 */ /* 0x010fe20008000f00 */
[----:B------:R-:W-:Y:S02]  /*5bb0*/  IMAD.U32 R10, RZ, RZ, UR4 ;  /* 0x00000004ff0a7e24 */ /* 0x000fe4000f8e00ff */
[----:B------:R-:W-:Y:S07]  /*5bc0*/  LEPC R20, `(.L_x_102) ;  /* 0x000000001014794e */ /* 0x000fee0000000000 */
[----:B---3-5:R-:W-:Y:S05]  /*5bd0*/  CALL.ABS.NOINC R2 ;  /* 0x0000000002007343 */ /* 0x028fea0003c00000 */
.L_x_102:
[----:B------:R-:W-:Y:S01]  /*5be0*/  LOP3.LUT P0, RZ, R192, 0x1b0, RZ, 0xc0, !PT ;  /* 0x000001b0c0ff7812 */ /* 0x000fe2000780c0ff */
[----:B------:R-:W-:Y:S11]  /*5bf0*/  BSSY.RECONVERGENT B6, `(.L_x_103) ;  /* 0x0000013000067945 */ /* 0x000ff60003800200 */
[----:B------:R-:W-:Y:S01]  /*5c00*/  @!UPT UIADD3 URZ, UPT, UPT, URZ, URZ, URZ ;  /* 0x000000fffffff290 */ /* 0x000fe2000fffe0ff */
[----:B------:R-:W-:Y:S05]  /*5c10*/  @!P0 BRA `(.L_x_104) ;  /* 0x0000000000408947 */ /* 0x000fea0003800000 */
        /* <DEDUP_REMOVED lines=16> */
.L_x_104:
[----:B------:R-:W-:Y:S05]  /*5d20*/  BSYNC.RECONVERGENT B6 ;  /* 0x0000000000067941 */ /* 0x000fea0003800200 */
.L_x_103:
[----:B------:R-:W-:Y:S01]  /*5d30*/  ISETP.NE.U32.AND P4, PT, R166, RZ, PT ;  /* 0x000000ffa600720c */ /* 0x000fe20003f85070 */
[----:B------:R-:W-:Y:S01]  /*5d40*/  UISETP.NE.AND UP2, UPT, UR50, URZ, UPT ;  /* 0x000000ff3200728c */ /* 0x000fe2000bf45270 */
[----:B------:R-:W-:Y:S01]  /*5d50*/  ISETP.NE.U32.AND P2, PT, RZ, UR38, PT ;  /* 0x00000026ff007c0c */ /* 0x000fe2000bf45070 */
[----:B------:R-:W-:Y:S01]  /*5d60*/  UISETP.NE.U32.AND UP1, UPT, UR44, URZ, UPT ;  /* 0x000000ff2c00728c */ /* 0x000fe2000bf25070 */
[----:B------:R-:W-:Y:S01]  /*5d70*/  ISETP.NE.AND.EX P4, PT, R167, RZ, PT, P4 ;  /* 0x000000ffa700720c */ /* 0x000fe20003f85340 */
[----:B------:R-:W-:Y:S01]  /*5d80*/  UPLOP3.LUT UP0, UPT, UPT, UPT, UPT, 0x40, 0x4 ;  /* 0x000000000004789c */ /* 0x000fe20003f0e870 */
[----:B------:R-:W-:Y:S01]  /*5d90*/  ISETP.NE.AND.EX P2, PT, RZ, UR39, PT, P2 ;  /* 0x00000027ff007c0c */ /* 0x000fe2000bf45320 */
[----:B------:R-:W-:Y:S01]  /*5da0*/  UISETP.NE.AND.EX UP1, UPT, UR45, URZ, UPT, UP1 ;  /* 0x000000ff2d00728c */ /* 0x000fe2000bf25310 */
[----:B------:R-:W-:Y:S04]  /*5db0*/  PLOP3.LUT P1, PT, PT, PT, UP2, 0x80, 0x8 ;  /* 0x000000000008781c */ /* 0x000fe80003f2f028 */
[----:B------:R-:W-:Y:S06]  /*5dc0*/  @UP2 UPLOP3.LUT UP0, UPT, UPT, UPT, UP1, 0x80, 0x8 ;  /* 0x000000000008289c */ /* 0x000fec0003f0f010 */
[----:B------:R-:W-:Y:S01]  /*5dd0*/  PLOP3.LUT P0, PT, PT, PT, UP0, 0x80, 0x8 ;  /* 0x000000000008781c */ /* 0x000fe20003f0f008 */
[----:B------:R-:W-:Y:S01]  /*5de0*/  @!UPT UIADD3 URZ, UPT, UPT, URZ, URZ, URZ ;  /* 0x000000fffffff290 */ /* 0x000fe2000fffe0ff */
[----:B------:R-:W-:Y:S11]  /*5df0*/  BRA.U !UP1, `(.L_x_105) ;  /* 0x0000000109387547 */ /* 0x000ff6000b800000 */
[----:B------:R-:W-:Y:S01]  /*5e00*/  UISETP.NE.U32.AND UP0, UPT, UR38, URZ, UPT ;  /* 0x000000ff2600728c */ /* 0x000fe2000bf05070 */
[----:B------:R-:W-:Y:S02]  /*5e10*/  HFMA2 R0, -RZ, RZ, 0, 5.9604644775390625e-08 ;  /* 0x00000001ff007431 */ /* 0x000fe400000001ff */
[----:B------:R-:W-:Y:S01]  /*5e20*/  IMAD.MOV.U32 R171, RZ, RZ, 0x1 ;  /* 0x00000001ffab7424 */ /* 0x000fe200078e00ff */
[----:B------:R-:W-:Y:S06]  /*5e30*/  UISETP.NE.AND.EX UP0, UPT, UR39, URZ, UPT, UP0 ;  /* 0x000000ff2700728c */ /* 0x000fec000bf05300 */
[----:B------:R-:W-:Y:S05]  /*5e40*/  PLOP3.LUT P3, PT, PT, PT, UP0, 0x80, 0x8 ;  /* 0x000000000008781c */ /* 0x000fea0003f6f008 */
[----:B------:R-:W1:Y:S01]  /*5e50*/  @UP0 LDCU.64 UR6, c[0x0][0x888] ;  /* 0x00011100ff0607ac */ /* 0x000e620008000a00 */
[----:B------:R-:W-:Y:S07]  /*5e60*/  @UP0 UIMAD UR4, UR36, UR44, URZ ;  /* 0x0000002c240402a4 */ /* 0x000fee000f8e02ff */
[----:B------:R-:W-:Y:S01]  /*5e70*/  @!P3 PRMT R171, R0, 0x7610, R171 ;  /* 0x0000761000abb816 */ /* 0x000fe200000000ab */
[----:B-1----:R-:W-:Y:S03]  /*5e80*/  @UP0 UIMAD.WIDE UR6, UR4, 0x4, UR6 ;  /* 0x00000004040608a5 */ /* 0x002fe6000f8e0206 */
[----:B------:R-:W1:Y:S03]  /*5e90*/  @!UP0 LDCU UR4, c[0x0][0x880] ;  /* 0x00011000ff0487ac */ /* 0x000e660008000800 */
[----:B------:R-:W-:Y:S01]  /*5ea0*/  IMAD.U32 R2, RZ, RZ, UR6 ;  /* 0x00000006ff027e24 */ /* 0x000fe2000f8e00ff */
[----:B------:R-:W-:Y:S05]  /*5eb0*/  MOV R3, UR7 ;  /* 0x0000000700037c02 */ /* 0x000fea0008000f00 */
[----:B-----5:R2:W5:Y:S02]  /*5ec0*/  @P3 LDG.E R81, desc[UR46][R2.64] ;  /* 0x0000002e02513981 */ /* 0x020564000c1e1900 */
[----:B-12---:R-:W-:Y:S02]  /*5ed0*/  @!P3 IMAD.U32 R81, RZ, RZ, UR4 ;  /* 0x00000004ff51be24 */ /* 0x006fe4000f8e00ff */
.L_x_105:
[----:B------:R-:W-:Y:S05]  /*5ee0*/  @!P4 BRA `(.L_x_106) ;  /* 0x000000000020c947 */ /* 0x000fea0003800000 */
[----:B------:R-:W-:Y:S04]  /*5ef0*/  ISETP.NE.U32.AND P3, PT, R164, RZ, PT ;  /* 0x000000ffa400720c */ /* 0x000fe80003f65070 */
[----:B------:R-:W-:Y:S11]  /*5f00*/  ISETP.NE.AND.EX P3, PT, R165, RZ, PT, P3 ;  /* 0x000000ffa500720c */ /* 0x000ff60003f65330 */
[----:B------:R-:W-:Y:S02]  /*5f10*/  @!UPT UIADD3 URZ, UPT, UPT, URZ, URZ, URZ ;  /* 0x000000fffffff290 */ /* 0x000fe4000fffe0ff */
[----:B------:R-:W1:Y:S01]  /*5f20*/  @P3 LDC.64 R2, c[0x0][0x8a8] ;  /* 0x00022a00ff023b82 */ /* 0x000e620000000a00 */
[----:B------:R-:W-:Y:S04]  /*5f30*/  @P3 IMAD R0, R166, UR36, RZ ;  /* 0x00000024a6003c24 */ /* 0x000fe8000f8e02ff */
[----:B-1----:R-:W-:Y:S05]  /*5f40*/  @P3 IMAD.WIDE R2, R0, 0x4, R2 ;  /* 0x0000000400023825 */ /* 0x002fea00078e0202 */
[----:B-----5:R1:W5:Y:S02]  /*5f50*/  @P3 LDG.E R78, desc[UR46][R2.64] ;  /* 0x0000002e024e3981 */ /* 0x020364000c1e1900 */
[----:B-1----:R-:W2:Y:S02]  /*5f60*/  @!P3 LDC R78, c[0x0][0x8a0] ;  /* 0x00022800ff4ebb82 */ /* 0x002ea40000000800 */
.L_x_106:
[----:B-----5:R-:W-:Y:S01]  /*5f70*/  FSETP.NEU.AND P4, PT, R81, RZ, PT ;  /* 0x000000ff5100720b */ /* 0x020fe20003f8d000 */
[----:B------:R-:W-:Y:S01]  /*5f80*/  BSSY B1, `(.L_x_107) ;  /* 0x0000047000017945 */ /* 0x000fe20003800000 */
[----:B------:R-:W-:Y:S01]  /*5f90*/  SEL R5, RZ, 0xffffffff, P2 ;  /* 0xffffffffff057807 */ /* 0x000fe20001000000 */
[----:B------:R-:W-:Y:S01]  /*5fa0*/  IMAD.MOV.U32 R208, RZ, RZ, 0x1 ;  /* 0x00000001ffd07424 */ /* 0x000fe200078e00ff */
[----:B------:R-:W-:Y:S01]  /*5fb0*/  LOP3.LUT P3, RZ, R171, 0xff, RZ, 0xc0, !PT ;  /* 0x000000ffabff7812 */ /* 0x000fe2000786c0ff */
[C---:B------:R-:W-:Y:S01]  /*5fc0*/  IMAD R80, R76.reuse, 0x80, R79 ;  /* 0x000000804c507824 */ /* 0x040fe200078e024f */
[----:B------:R-:W-:Y:S02]  /*5fd0*/  @P1 SEL R0, RZ, 0xffffffff, P4 ;  /* 0xffffffffff001807 */ /* 0x000fe40002000000 */
[----:B------:R-:W-:Y:S02]  /*5fe0*/  CS2R R162, SRZ ;  /* 0x0000000000a27805 */ /* 0x000fe4000001ff00 */
[----:B------:R-:W-:Y:S02]  /*5ff0*/  LEA R3, R181, UR49, 0x3 ;  /* 0x00000031b5037c11 */ /* 0x000fe4000f8e18ff */
[----:B------:R-:W-:Y:S02]  /*6000*/  CS2R R160, SRZ ;  /* 0x0000000000a07805 */ /* 0x000fe4000001ff00 */
[----:B------:R-:W-:Y:S02]  /*6010*/  @P0 SEL R0, R5, R0, !P3 ;  /* 0x0000000005000207 */ /* 0x000fe40005800000 */
[----:B------:R-:W-:Y:S02]  /*6020*/  CS2R R158, SRZ ;  /* 0x00000000009e7805 */ /* 0x000fe4000001ff00 */
[----:B------:R-:W-:Y:S02]  /*6030*/  LEA R207, R76, UR49, 0x3 ;  /* 0x000000314ccf7c11 */ /* 0x000fe4000f8e18ff */
[----:B------:R-:W-:Y:S02]  /*6040*/  CS2R R156, SRZ ;  /* 0x00000000009c7805 */ /* 0x000fe4000001ff00 */
[----:B------:R-:W-:Y:S02]  /*6050*/  @P1 LOP3.LUT R0, R0, 0x1, RZ, 0xc0, !PT ;  /* 0x0000000100001812 */ /* 0x000fe400078ec0ff */
[----:B------:R-:W-:Y:S02]  /*6060*/  CS2R R154, SRZ ;  /* 0x00000000009a7805 */ /* 0x000fe4000001ff00 */
[----:B------:R-:W-:Y:S02]  /*6070*/  SHF.L.U32 R2, R183, 0x1f, RZ ;  /* 0x0000001fb7027819 */ /* 0x000fe400000006ff */
[----:B------:R-:W-:Y:S02]  /*6080*/  CS2R R152, SRZ ;  /* 0x0000000000987805 */ /* 0x000fe4000001ff00 */
[----:B------:R-:W-:Y:S02]  /*6090*/  ISETP.NE.U32.OR P6, PT, R0, 0x1, !P1 ;  /* 0x000000010000780c */ /* 0x000fe40004fc5470 */
[----:B------:R-:W-:Y:S02]  /*60a0*/  CS2R R150, SRZ ;  /* 0x0000000000967805 */ /* 0x000fe4000001ff00 */
[----:B------:R-:W-:Y:S02]  /*60b0*/  PLOP3.LUT P2, PT, PT, PT, UP1, 0x80, 0x8 ;  /* 0x000000000008781c */ /* 0x000fe40003f4f018 */
[----:B------:R-:W-:Y:S02]  /*60c0*/  CS2R R148, SRZ ;  /* 0x0000000000947805 */ /* 0x000fe4000001ff00 */
[----:B------:R-:W-:Y:S02]  /*60d0*/  SEL R0, RZ, 0xffffffff, P4 ;  /* 0xffffffffff007807 */ /* 0x000fe40002000000 */
[----:B------:R-:W-:Y:S03]  /*60e0*/  P2R R184, PR, RZ, 0x40 ;  /* 0x00000040ffb87803 */ /* 0x000fe60000000000 */
[----:B------:R-:W-:Y:S04]  /*60f0*/  @P6 SHF.L.U32 R4, R180, 0x1f, RZ ;  /* 0x0000001fb4046819 */ /* 0x000fe800000006ff */
[----:B------:R-:W-:Y:S01]  /*6100*/  @P2 SEL R0, R5, R0, !P3 ;  /* 0x0000000005002207 */ /* 0x000fe20005800000 */
[----:B------:R-:W1:Y:S03]  /*6110*/  @P6 SYNCS.PHASECHK.TRANS64.TRYWAIT P1, [R3+URZ+0x180], R4 ;  /* 0x00018004030065a7 */ /* 0x000e6600080211ff */
[----:B------:R-:W-:Y:S04]  /*6120*/  LOP3.LUT R0, R0, 0x1, RZ, 0xc0, !PT ;  /* 0x0000000100007812 */ /* 0x000fe800078ec0ff */
[----:B------:R-:W-:Y:S04]  /*6130*/  ISETP.NE.U32.AND P5, PT, R0, 0x1, PT ;  /* 0x000000010000780c */ /* 0x000fe80003fa5070 */
[----:B------:R-:W-:Y:S01]  /*6140*/  P2R R209, PR, RZ, 0x20 ;  /* 0x00000020ffd17803 */ /* 0x000fe20000000000 */
[----:B------:R3:W4:Y:S01]  /*6150*/  SYNCS.PHASECHK.TRANS64.TRYWAIT P0, [R207+URZ+0x1d0], R2 ;  /* 0x0001d002cf0075a7 */ /* 0x00072200080011ff */
[----:B-1----:R-:W-:Y:S01]  /*6160*/  @P6 SEL R208, RZ, 0x1, !P1 ;  /* 0x00000001ffd06807 */ /* 0x002fe20004800000 */
[----:B---3--:R-:W-:Y:S06]  /*6170*/  @!P6 BRA `(.L_x_108) ;  /* 0x00000000009ce947 */ /* 0x008fec0003800000 */
[----:B------:R-:W-:Y:S01]  /*6180*/  @P5 IMAD R6, R181, 0x2000, R190 ;  /* 0x00002000b5065824 */ /* 0x000fe200078e02be */
[----:B------:R-:W-:Y:S01]  /*6190*/  ISETP.NE.AND P1, PT, R208, RZ, PT ;  /* 0x000000ffd000720c */ /* 0x000fe20003f25270 */
[----:B------:R-:W-:Y:S01]  /*61a0*/  BSSY B0, `(.L_x_109) ;  /* 0x0000010000007945 */ /* 0x000fe20003800000 */
[----:B------:R-:W-:Y:S01]  /*61b0*/  CS2R R150, SRZ ;  /* 0x0000000000967805 */ /* 0x000fe2000001ff00 */
[--C-:B------:R-:W-:Y:S01]  /*61c0*/  @P5 IMAD R7, R191, -0x10, R6.reuse ;  /* 0xfffffff0bf075824 */ /* 0x100fe200078e0206 */
[----:B------:R-:W-:Y:S01]  /*61d0*/  CS2R R148, SRZ ;  /* 0x0000000000947805 */ /* 0x000fe2000001ff00 */
[----:B------:R-:W-:Y:S01]  /*61e0*/  @P5 IMAD R5, R189, -0x10, R6 ;  /* 0xfffffff0bd055824 */ /* 0x000fe200078e0206 */
[----:B------:R-:W-:Y:S01]  /*61f0*/  CS2R R158, SRZ ;  /* 0x00000000009e7805 */ /* 0x000fe2000001ff00 */
[----:B------:R-:W-:Y:S01]  /*6200*/  @P5 IMAD R4, R188, 0x10, R7 ;  /* 0x00000010bc045824 */ /* 0x000fe200078e0207 */
[----:B------:R-:W-:Y:S02]  /*6210*/  CS2R R156, SRZ ;  /* 0x00000000009c7805 */ /* 0x000fe4000001ff00 */
[----:B------:R-:W-:Y:S02]  /*6220*/  CS2R R154, SRZ ;  /* 0x00000000009a7805 */ /* 0x000fe4000001ff00 */
[----:B------:R-:W-:Y:S02]  /*6230*/  CS2R R152, SRZ ;  /* 0x0000000000987805 */ /* 0x000fe4000001ff00 */
[----:B------:R-:W-:Y:S02]  /*6240*/  CS2R R162, SRZ ;  /* 0x0000000000a27805 */ /* 0x000fe4000001ff00 */
[----:B------:R-:W-:Y:S01]  /*6250*/  CS2R R160, SRZ ;  /* 0x0000000000a07805 */ /* 0x000fe2000001ff00 */
[----:B------:R-:W-:Y:S06]  /*6260*/  @P1 BRA `(.L_x_110) ;  /* 0x00000000000c1947 */ /* 0x000fec0003800000 */
[----:B------:R-:W-:Y:S04]  /*6270*/  SHF.L.U32 R0, R180, 0x1f, RZ ;  /* 0x0000001fb4007819 */ /* 0x000fe800000006ff */
[----:B------:R-:W1:Y:S02]  /*6280*/  SYNCS.PHASECHK.TRANS64.TRYWAIT P1, [R3+URZ+0x180], R0 ;  /* 0x00018000030075a7 */ /* 0x000e6400080211ff */
[----:B-1----:R-:W-:Y:S05]  /*6290*/  @!P1 BRA `(.L_x_111) ;  /* 0x0000003c00009947 */ /* 0x002fea0003800000 */
.L_x_110:
[----:B------:R-:W-:Y:S05]  /*62a0*/  BSYNC B0 ;  /* 0x0000000000007941 */ /* 0x000fea0003800000 */
.L_x_109:
[----:B------:R-:W-:Y:S01]  /*62b0*/  ISETP.NE.AND P1, PT, R209, RZ, PT ;  /* 0x000000ffd100720c */ /* 0x000fe20003f25270 */
[----:B-1----:R-:W-:Y:S02]  /*62c0*/  VIADD R3, R3, 0x190 ;  /* 0x0000019003037836 */ /* 0x002fe40000000000 */
[----:B------:R-:W-:Y:S02]  /*62d0*/  IMAD.U32 R0, RZ, RZ, UR37 ;  /* 0x00000025ff007e24 */ /* 0x000fe4000f8e00ff */
[----:B------:R-:W-:Y:S03]  /*62e0*/  VIADD R181, R181, 0x1 ;  /* 0x00000001b5b57836 */ /* 0x000fe60000000000 */
[----:B------:R-:W-:Y:S05]  /*62f0*/  PRMT R0, R0, 0x654, R3 ;  /* 0x0000065400007816 */ /* 0x000fea0000000003 */
[----:B------:R1:W3:Y:S04]  /*6300*/  @P1 LDS.128 R148, [R6] ;  /* 0x0000000006941984 */ /* 0x0002e80000000c00 */
[----:B------:R1:W1:Y:S04]  /*6310*/  @P1 LDS.128 R156, [R5+0x20] ;  /* 0x00002000059c1984 */ /* 0x0002680000000c00 */
[----:B------:R1:W1:Y:S04]  /*6320*/  @P1 LDS.128 R152, [R7+0x10] ;  /* 0x0000100007981984 */ /* 0x0002680000000c00 */
[----:B------:R1:W1:Y:S01]  /*6330*/  @P1 LDS.128 R160, [R4+0x10] ;  /* 0x0000100004a01984 */ /* 0x0002620000000c00 */
[C---:B------:R-:W-:Y:S01]  /*6340*/  ISETP.NE.AND P1, PT, R181.reuse, 0x2, PT ;  /* 0x00000002b500780c */ /* 0x040fe20003f25270 */
[----:B------:R-:W-:Y:S01]  /*6350*/  @!PT LDS RZ, [RZ] ;  /* 0x00000000fffff984 */ /* 0x000fe20000000800 */
[----:B------:R-:W-:Y:S01]  /*6360*/  @!PT LDS RZ, [RZ] ;  /* 0x00000000fffff984 */ /* 0x000fe20000000800 */
[----:B------:R-:W-:Y:S01]  /*6370*/  @!PT LDS RZ, [RZ] ;  /* 0x00000000fffff984 */ /* 0x000fe20000000800 */
[----:B------:R-:W-:Y:S01]  /*6380*/  @!PT LDS RZ, [RZ] ;  /* 0x00000000fffff984 */ /* 0x000fe20000000800 */
[----:B------:R5:W-:Y:S06]  /*6390*/  MEMBAR.ALL.CTA ;  /* 0x0000000000007992 */ /* 0x000bec0000008000 */
[----:B-----5:R-:W5:Y:S01]  /*63a0*/  FENCE.VIEW.ASYNC.S ;  /* 0x00000000000073c6 */ /* 0x020f620000000000 */
[----:B------:R-:W-:Y:S02]  /*63b0*/  SEL R3, RZ, 0x1, P1 ;  /* 0x00000001ff037807 */ /* 0x000fe40000800000 */
[----:B------:R-:W-:Y:S02]  /*63c0*/  SEL R181, R181, RZ, P1 ;  /* 0x000000ffb5b57207 */ /* 0x000fe40000800000 */
[----:B------:R-:W-:Y:S01]  /*63d0*/  LOP3.LUT R180, R180, R3, RZ, 0x3c, !PT ;  /* 0x00000003b4b47212 */ /* 0x000fe200078e3cff */
[----:B-----5:R1:W-:Y:S06]  /*63e0*/  SYNCS.ARRIVE.TRANS64.RED.A1T0 RZ, [R0+URZ], RZ ;  /* 0x000000ff00ff79a7 */ /* 0x0203ec00081004ff */
.L_x_108:
[----:B------:R-:W-:Y:S05]  /*63f0*/  BSYNC B1 ;  /* 0x0000000000017941 */ /* 0x000fea0003800000 */
.L_x_107:
[----:B-1----:R-:W-:Y:S04]  /*6400*/  SHF.R.U32.HI R0, RZ, 0x15, R80 ;  /* 0x00000015ff007819 */ /* 0x002fe80000011650 */
[----:B------:R-:W-:Y:S01]  /*6410*/  LOP3.LUT P1, RZ, R0, 0x3, R173, 0x48, !PT ;  /* 0x0000000300ff7812 */ /* 0x000fe200078248ad */
[----:B------:R-:W-:Y:S01]  /*6420*/  @!UPT UIADD3 URZ, UPT, UPT, URZ, URZ, URZ ;  /* 0x000000fffffff290 */ /* 0x000fe2000fffe0ff */
[----:B----4-:R-:W-:Y:S11]  /*6430*/  @P0 BRA `(.L_x_112) ;  /* 0x0000000000080947 */ /* 0x010ff60003800000 */
[----:B------:R-:W1:Y:S02]  /*6440*/  SYNCS.PHASECHK.TRANS64.TRYWAIT P0, [R207+URZ+0x1d0], R2 ;  /* 0x0001d002cf0075a7 */ /* 0x000e6400080011ff */
[----:B-1----:R-:W-:Y:S05]  /*6450*/  @!P0 BRA `(.L_x_113) ;  /* 0x0000003800a48947 */ /* 0x002fea0003800000 */
.L_x_112:
[----:B------:R-:W-:Y:S04]  /*6460*/  BSSY.RECONVERGENT B6, `(.L_x_114) ;  /* 0x0000012000067945 */ /* 0x000fe80003800200 */
[----:B------:R-:W-:Y:S05]  /*6470*/  @!P1 BRA `(.L_x_115) ;  /* 0x0000000000409947 */ /* 0x000fea0003800000 */
[----:B------:R-:W4:Y:S01]  /*6480*/  LDCU.64 UR8, c[0x4][0x70] ;  /* 0x01000e00ff0877ac */ /* 0x000f220008000a00 */
[----:B------:R-:W-:Y:S01]  /*6490*/  MOV R3, 0x0 ;  /* 0x0000000000037802 */ /* 0x000fe20000000f00 */
[----:B------:R-:W-:Y:S02]  /*64a0*/  HFMA2 R12, -RZ, RZ, 0, 5.9604644775390625e-08 ;  /* 0x00000001ff0c7431 */ /* 0x000fe400000001ff */
[----:B------:R-:W-:Y:S02]  /*64b0*/  IMAD.MOV.U32 R8, RZ, RZ, 0x192 ;  /* 0x00000192ff087424 */ /* 0x000fe400078e00ff */
[----:B------:R-:W-:Y:S01]  /*64c0*/  IMAD.MOV.U32 R13, RZ, RZ, RZ ;  /* 0x000000ffff0d7224 */ /* 0x000fe200078e00ff */
[----:B------:R-:W5:Y:S01]  /*64d0*/  LDCU.64 UR6, c[0x4][0x78] ;  /* 0x01000f00ff0677ac */ /* 0x000f620008000a00 */
[----:B-1----:R-:W1:Y:S01]  /*64e0*/  LDC.64 R2, c[0x4][R3] ;  /* 0x0100000003027b82 */ /* 0x002e620000000a00 */
[----:B------:R-:W2:Y:S01]  /*64f0*/  LDCU.64 UR4, c[0x4][0x10] ;  /* 0x01000200ff0477ac */ /* 0x000ea20008000a00 */
[----:B----4-:R-:W-:Y:S01]  /*6500*/  MOV R5, UR9 ;  /* 0x0000000900057c02 */ /* 0x010fe20008000f00 */
[----:B------:R-:W-:Y:S01]  /*6510*/  IMAD.U32 R4, RZ, RZ, UR8 ;  /* 0x00000008ff047e24 */ /* 0x000fe2000f8e00ff */
[----:B-----5:R-:W-:Y:S01]  /*6520*/  MOV R7, UR7 ;  /* 0x0000000700077c02 */ /* 0x020fe20008000f00 */
[----:B------:R-:W-:Y:S01]  /*6530*/  IMAD.U32 R6, RZ, RZ, UR6 ;  /* 0x00000006ff067e24 */ /* 0x000fe2000f8e00ff */
[----:B--2---:R-:W-:Y:S01]  /*6540*/  MOV R11, UR5 ;  /* 0x00000005000b7c02 */ /* 0x004fe20008000f00 */
[----:B------:R-:W-:Y:S02]  /*6550*/  IMAD.U32 R10, RZ, RZ, UR4 ;  /* 0x00000004ff0a7e24 */ /* 0x000fe4000f8e00ff */
[----:B------:R-:W-:Y:S07]  /*6560*/  LEPC R20, `(.L_x_115) ;  /* 0x000000001014794e */ /* 0x000fee0000000000 */
[----:B-1-3--:R-:W-:Y:S05]  /*6570*/  CALL.ABS.NOINC R2 ;  /* 0x0000000002007343 */ /* 0x00afea0003c00000 */
.L_x_115:
[----:B------:R-:W-:Y:S05]  /*6580*/  BSYNC.RECONVERGENT B6 ;  /* 0x0000000000067941 */ /* 0x000fea0003800200 */
.L_x_114:
[-C--:B---3--:R-:W-:Y:S01]  /*6590*/  F2FP.F16.E5M2.UNPACK_B R83, R148.reuse ;  /* 0x00000094ff53723e */ /* 0x088fe200020004ff */
[----:B------:R-:W-:Y:S05]  /*65a0*/  WARPSYNC.ALL ;  /* 0x0000000000007948 */ /* 0x000fea0003800000 */
[----:B------:R-:W-:Y:S01]  /*65b0*/  R2UR UR4, R80 ;  /* 0x00000000500472ca */ /* 0x000fe200000e0000 */
[--C-:B------:R-:W-:Y:S01]  /*65c0*/  HADD2.F32 R82, -RZ, R83.reuse.H0_H0 ;  /* 0x20000053ff527230 */ /* 0x100fe20000004100 */
[----:B------:R-:W-:Y:S01]  /*65d0*/  F2FP.F16.E5M2.UNPACK_B R85, R148.H1 ;  /* 0x00000094ff55723e */ /* 0x000fe200030004ff */
[----:B------:R-:W-:Y:S01]  /*65e0*/  HADD2.F32 R83, -RZ, R83.H1_H1 ;  /* 0x30000053ff537230 */ /* 0x000fe20000004100 */
[-C--:B------:R-:W-:Y:S01]  /*65f0*/  F2FP.F16.E5M2.UNPACK_B R87, R149.reuse ;  /* 0x00000095ff57723e */ /* 0x080fe200020004ff */
[----:B------:R-:W-:Y:S01]  /*6600*/  BSSY.RECONVERGENT B0, `(.L_x_116) ;  /* 0x000011d000007945 */ /* 0x000fe20003800200 */
[----:B------:R-:W-:Y:S01]  /*6610*/  F2FP.F16.E5M2.UNPACK_B R89, R149.H1 ;  /* 0x00000095ff59723e */ /* 0x000fe200030004ff */
[----:B------:R-:W-:Y:S01]  /*6620*/  HADD2.F32 R84, -RZ, R85.H0_H0 ;  /* 0x20000055ff547230 */ /* 0x000fe20000004100 */
[-C--:B------:R-:W-:Y:S01]  /*6630*/  F2FP.F16.E5M2.UNPACK_B R91, R150.reuse ;  /* 0x00000096ff5b723e */ /* 0x080fe200020004ff */
[----:B------:R-:W-:Y:S01]  /*6640*/  HADD2.F32 R88, -RZ, R87.H1_H1 ;  /* 0x30000057ff587230 */ /* 0x000fe20000004100 */
[----:B------:R-:W-:Y:S01]  /*6650*/  F2FP.F16.E5M2.UNPACK_B R93, R150.H1 ;  /* 0x00000096ff5d723e */ /* 0x000fe200030004ff */
[----:B------:R-:W-:Y:S01]  /*6660*/  HADD2.F32 R86, -RZ, R85.H1_H1 ;  /* 0x30000055ff567230 */ /* 0x000fe20000004100 */
[-C--:B------:R-:W-:Y:S01]  /*6670*/  F2FP.F16.E5M2.UNPACK_B R95, R151.reuse ;  /* 0x00000097ff5f723e */ /* 0x080fe200020004ff */
[----:B------:R-:W2:Y:S01]  /*6680*/  LDTM.x64 R4, tmem[UR4] ;  /* 0x00000004000479ee */ /* 0x000ea20008340000 */
[----:B------:R-:W-:Y:S01]  /*6690*/  F2FP.F16.E5M2.UNPACK_B R97, R151.H1 ;  /* 0x00000097ff61723e */ /* 0x000fe200030004ff */
[----:B------:R-:W-:Y:S01]  /*66a0*/  HADD2.F32 R85, -RZ, R87.H0_H0 ;  /* 0x20000057ff557230 */ /* 0x000fe20000004100 */
[-C--:B------:R-:W-:Y:S01]  /*66b0*/  F2FP.F16.E5M2.UNPACK_B R99, R152.reuse ;  /* 0x00000098ff63723e */ /* 0x080fe200020004ff */
[----:B------:R-:W-:Y:S01]  /*66c0*/  HADD2.F32 R87, -RZ, R89.H0_H0 ;  /* 0x20000059ff577230 */ /* 0x000fe20000004100 */
[----:B------:R-:W-:Y:S01]  /*66d0*/  F2FP.F16.E5M2.UNPACK_B R101, R152.H1 ;  /* 0x00000098ff65723e */ /* 0x000fe200030004ff */
[----:B------:R-:W-:Y:S01]  /*66e0*/  HADD2.F32 R92, -RZ, R91.H1_H1 ;  /* 0x3000005bff5c7230 */ /* 0x000fe20000004100 */
[----:B------:R-:W-:Y:S01]  /*66f0*/  ISETP.NE.AND P6, PT, R184, RZ, PT ;  /* 0x000000ffb800720c */ /* 0x000fe20003fc5270 */
[----:B------:R-:W-:Y:S01]  /*6700*/  HADD2.F32 R96, -RZ, R95.H1_H1 ;  /* 0x3000005fff607230 */ /* 0x000fe20000004100 */
[----:B------:R-:W-:Y:S01]  /*6710*/  SHF.L.U32 R211, R176, 0x4, RZ ;  /* 0x00000004b0d37819 */ /* 0x000fe200000006ff */
[----:B------:R-:W-:Y:S01]  /*6720*/  HADD2.F32 R100, -RZ, R99.H1_H1 ;  /* 0x30000063ff647230 */ /* 0x000fe20000004100 */
[----:B------:R-:W-:Y:S01]  /*6730*/  SHF.L.U32 R219, R175, 0x4, RZ ;  /* 0x00000004afdb7819 */ /* 0x000fe200000006ff */
[----:B------:R-:W-:Y:S01]  /*6740*/  HADD2.F32 R90, -RZ, R89.H1_H1 ;  /* 0x30000059ff5a7230 */ /* 0x000fe20000004100 */
[C---:B------:R-:W-:Y:S01]  /*6750*/  IADD3 R204, PT, PT, R190.reuse, R211, RZ ;  /* 0x000000d3becc7210 */ /* 0x040fe20007ffe0ff */
[----:B------:R-:W-:Y:S01]  /*6760*/  HADD2.F32 R89, -RZ, R91.H0_H0 ;  /* 0x2000005bff597230 */ /* 0x000fe20000004100 */
[----:B------:R-:W-:Y:S01]  /*6770*/  IADD3 R206, PT, PT, R190, R219, RZ ;  /* 0x000000dbbece7210 */ /* 0x000fe20007ffe0ff */
[--C-:B------:R-:W-:Y:S01]  /*6780*/  HADD2.F32 R91, -RZ, R93.reuse.H0_H0 ;  /* 0x2000005dff5b7230 */ /* 0x100fe20000004100 */
[----:B------:R-:W-:Y:S01]  /*6790*/  SHF.L.U32 R217, R188, 0x4, RZ ;  /* 0x00000004bcd97819 */ /* 0x000fe200000006ff */
[----:B------:R-:W-:Y:S01]  /*67a0*/  HADD2.F32 R94, -RZ, R93.H1_H1 ;  /* 0x3000005dff5e7230 */ /* 0x000fe20000004100 */
[-C--:B------:R-:W-:Y:S01]  /*67b0*/  F2FP.F16.E5M2.UNPACK_B R103, R153.reuse ;  /* 0x00000099ff67723e */ /* 0x080fe200020004ff */
[----:B------:R-:W-:Y:S01]  /*67c0*/  HADD2.F32 R93, -RZ, R95.H0_H0 ;  /* 0x2000005fff5d7230 */ /* 0x000fe20000004100 */
[----:B------:R-:W-:Y:S01]  /*67d0*/  IADD3 R205, PT, PT, R217, R204, RZ ;  /* 0x000000ccd9cd7210 */ /* 0x000fe20007ffe0ff */
[----:B------:R-:W-:Y:S01]  /*67e0*/  HADD2.F32 R95, -RZ, R97.H0_H0 ;  /* 0x20000061ff5f7230 */ /* 0x000fe20000004100 */
[----:B------:R-:W-:Y:S01]  /*67f0*/  F2FP.F16.E5M2.UNPACK_B R105, R153.H1 ;  /* 0x00000099ff69723e */ /* 0x000fe200030004ff */
[C---:B--2---:R-:W-:Y:S01]  /*6800*/  FMUL R0, R78.reuse, R4 ;  /* 0x000000044e007220 */ /* 0x044fe20000400000 */
[C---:B-1----:R-:W-:Y:S01]  /*6810*/  FMUL R2, R78.reuse, R5 ;  /* 0x000000054e027220 */ /* 0x042fe20000400000 */
[C---:B------:R-:W-:Y:S01]  /*6820*/  FMUL R4, R78.reuse, R8 ;  /* 0x000000084e047220 */ /* 0x040fe20000400000 */
[C---:B------:R-:W-:Y:S01]  /*6830*/  FMUL R5, R78.reuse, R9 ;  /* 0x000000094e057220 */ /* 0x040fe20000400000 */
[C---:B------:R-:W-:Y:S01]  /*6840*/  FFMA R0, R81.reuse, R82, R0 ;  /* 0x0000005251007223 */ /* 0x040fe20000000000 */
[C---:B------:R-:W-:Y:S01]  /*6850*/  FFMA R2, R81.reuse, R83, R2 ;  /* 0x0000005351027223 */ /* 0x040fe20000000002 */
[C---:B------:R-:W-:Y:S01]  /*6860*/  FMUL R8, R78.reuse, R12 ;  /* 0x0000000c4e087220 */ /* 0x040fe20000400000 */
[C---:B------:R-:W-:Y:S01]  /*6870*/  FMUL R9, R78.reuse, R13 ;  /* 0x0000000d4e097220 */ /* 0x040fe20000400000 */
[C---:B------:R-:W-:Y:S01]  /*6880*/  FMUL R12, R78.reuse, R16 ;  /* 0x000000104e0c7220 */ /* 0x040fe20000400000 */
[C---:B------:R-:W-:Y:S01]  /*6890*/  FMUL R13, R78.reuse, R17 ;  /* 0x000000114e0d7220 */ /* 0x040fe20000400000 */
[C---:B------:R-:W-:Y:S01]  /*68a0*/  FMUL R16, R78.reuse, R20 ;  /* 0x000000144e107220 */ /* 0x040fe20000400000 */
[C---:B------:R-:W-:Y:S01]  /*68b0*/  FMUL R17, R78.reuse, R21 ;  /* 0x000000154e117220 */ /* 0x040fe20000400000 */
[----:B------:R-:W-:Y:S02]  /*68c0*/  HADD2.F32 R104, -RZ, R103.H1_H1 ;  /* 0x30000067ff687230 */ /* 0x000fe40000004100 */
[C---:B------:R-:W-:Y:S01]  /*68d0*/  FMUL R20, R78.reuse, R24 ;  /* 0x000000184e147220 */ /* 0x040fe20000400000 */
[C---:B------:R-:W-:Y:S01]  /*68e0*/  FMUL R21, R78.reuse, R25 ;  /* 0x000000194e157220 */ /* 0x040fe20000400000 */
[C---:B------:R-:W-:Y:S01]  /*68f0*/  FMUL R24, R78.reuse, R28 ;  /* 0x0000001c4e187220 */ /* 0x040fe20000400000 */
[C---:B------:R-:W-:Y:S01]  /*6900*/  FMUL R25, R78.reuse, R29 ;  /* 0x0000001d4e197220 */ /* 0x040fe20000400000 */
[C---:B------:R-:W-:Y:S01]  /*6910*/  FMUL R28, R78.reuse, R32 ;  /* 0x000000204e1c7220 */ /* 0x040fe20000400000 */
[C---:B------:R-:W-:Y:S01]  /*6920*/  FMUL R29, R78.reuse, R33 ;  /* 0x000000214e1d7220 */ /* 0x040fe20000400000 */
[C---:B------:R-:W-:Y:S01]  /*6930*/  FMUL R32, R78.reuse, R36 ;  /* 0x000000244e207220 */ /* 0x040fe20000400000 */
[----:B------:R-:W-:Y:S01]  /*6940*/  F2FP.F16.E5M2.UNPACK_B R107, R154 ;  /* 0x0000009aff6b723e */ /* 0x000fe200020004ff */
[C---:B------:R-:W-:Y:S01]  /*6950*/  FMUL R33, R78.reuse, R37 ;  /* 0x000000254e217220 */ /* 0x040fe20000400000 */
[C---:B------:R-:W-:Y:S01]  /*6960*/  FMUL R36, R78.reuse, R40 ;  /* 0x000000284e247220 */ /* 0x040fe20000400000 */
[----:B------:R-:W-:Y:S01]  /*6970*/  F2FP.F16.E5M2.UNPACK_B R109, R154.H1 ;  /* 0x0000009aff6d723e */ /* 0x000fe200030004ff */
[C---:B------:R-:W-:Y:S01]  /*6980*/  FMUL R37, R78.reuse, R41 ;  /* 0x000000294e257220 */ /* 0x040fe20000400000 */
[----:B------:R-:W-:Y:S02]  /*6990*/  HADD2.F32 R108, -RZ, R107.H1_H1 ;  /* 0x3000006bff6c7230 */ /* 0x000fe40000004100 */
        /* <DEDUP_REMOVED lines=26> */
[C---:B------:R-:W-:Y:S01]  /*6b40*/  FFMA R3, R81.reuse, R84, R3 ;  /* 0x0000005451037223 */ /* 0x040fe20000000003 */
[C---:B------:R-:W-:Y:S01]  /*6b50*/  FFMA R7, R81.reuse, R86, R7 ;  /* 0x0000005651077223 */ /* 0x040fe20000000007 */
[----:B------:R-:W-:Y:S01]  /*6b60*/  F2FP.F16.E5M2.UNPACK_B R127, R159 ;  /* 0x0000009fff7f723e */ /* 0x000fe200020004ff */
[C---:B------:R-:W-:Y:S01]  /*6b70*/  FFMA R4, R81.reuse, R85, R4 ;  /* 0x0000005551047223 */ /* 0x040fe20000000004 */
[C---:B------:R-:W-:Y:S01]  /*6b80*/  FFMA R5, R81.reuse, R88, R5 ;  /* 0x0000005851057223 */ /* 0x040fe20000000005 */
[----:B------:R-:W-:Y:S01]  /*6b90*/  F2FP.F16.E5M2.UNPACK_B R129, R159.H1 ;  /* 0x0000009fff81723e */ /* 0x000fe200030004ff */
[----:B------:R-:W-:Y:S01]  /*6ba0*/  FFMA R6, R81, R87, R6 ;  /* 0x0000005751067223 */ /* 0x000fe20000000006 */
[----:B------:R-:W-:Y:S01]  /*6bb0*/  F2FP.SATFINITE.E5M2.F32.PACK_AB_MERGE_C R185, R7, R3, RZ ;  /* 0x0000000307b9723e */ /* 0x000fe200048060ff */
[----:B------:R-:W-:Y:S02]  /*6bc0*/  HADD2.F32 R124, -RZ, R123.H1_H1 ;  /* 0x3000007bff7c7230 */ /* 0x000fe40000004100 */
[----:B------:R-:W-:Y:S01]  /*6bd0*/  FMUL R11, R78, R11 ;  /* 0x0000000b4e0b7220 */ /* 0x000fe20000400000 */
[----:B------:R-:W-:Y:S01]  /*6be0*/  HADD2.F32 R128, -RZ, R127.H1_H1 ;  /* 0x3000007fff807230 */ /* 0x000fe20000004100 */
[----:B------:R-:W-:Y:S01]  /*6bf0*/  F2FP.SATFINITE.E5M2.F32.PACK_AB_MERGE_C R184, R2, R0, R185 ;  /* 0x0000000002b8723e */ /* 0x000fe200048060b9 */
[C---:B------:R-:W-:Y:S01]  /*6c00*/  FMUL R10, R78.reuse, R14 ;  /* 0x0000000e4e0a7220 */ /* 0x040fe20000400000 */
[C---:B------:R-:W-:Y:S01]  /*6c10*/  FFMA R11, R81.reuse, R90, R11 ;  /* 0x0000005a510b7223 */ /* 0x040fe2000000000b */
[C---:B------:R-:W-:Y:S01]  /*6c20*/  FFMA R8, R81.reuse, R89, R8 ;  /* 0x0000005951087223 */ /* 0x040fe20000000008 */
[----:B------:R-:W-:Y:S01]  /*6c30*/  FFMA R9, R81, R92, R9 ;  /* 0x0000005c51097223 */ /* 0x000fe20000000009 */
[----:B------:R-:W-:Y:S01]  /*6c40*/  F2FP.F16.E5M2.UNPACK_B R131, R160 ;  /* 0x000000a0ff83723e */ /* 0x000fe200020004ff */
[----:B------:R-:W-:Y:S01]  /*6c50*/  HADD2.F32 R98, -RZ, R97.H1_H1 ;  /* 0x30000061ff627230 */ /* 0x000fe20000004100 */
[----:B------:R-:W-:Y:S01]  /*6c60*/  F2FP.SATFINITE.E5M2.F32.PACK_AB_MERGE_C R186, R11, R6, RZ ;  /* 0x000000060bba723e */ /* 0x000fe200048060ff */
[----:B------:R-:W-:Y:S01]  /*6c70*/  FFMA R10, R81, R91, R10 ;  /* 0x0000005b510a7223 */ /* 0x000fe2000000000a */
[----:B------:R-:W-:Y:S02]  /*6c80*/  HADD2.F32 R97, -RZ, R99.H0_H0 ;  /* 0x20000063ff617230 */ /* 0x000fe40000004100 */
[C---:B------:R-:W-:Y:S01]  /*6c90*/  FMUL R15, R78.reuse, R15 ;  /* 0x0000000f4e0f7220 */ /* 0x040fe20000400000 */
[----:B------:R-:W-:Y:S01]  /*6ca0*/  F2FP.SATFINITE.E5M2.F32.PACK_AB_MERGE_C R185, R5, R4, R186 ;  /* 0x0000000405b9723e */ /* 0x000fe200048060ba */
[----:B------:R-:W-:Y:S02]  /*6cb0*/  HADD2.F32 R132, -RZ, R131.H1_H1 ;  /* 0x30000083ff847230 */ /* 0x000fe40000004100 */
[C---:B------:R-:W-:Y:S01]  /*6cc0*/  FMUL R14, R78.reuse, R18 ;  /* 0x000000124e0e7220 */ /* 0x040fe20000400000 */
[C---:B------:R-:W-:Y:S01]  /*6cd0*/  FFMA R15, R81.reuse, R94, R15 ;  /* 0x0000005e510f7223 */ /* 0x040fe2000000000f */
[C---:B------:R-:W-:Y:S01]  /*6ce0*/  FFMA R12, R81.reuse, R93, R12 ;  /* 0x0000005d510c7223 */ /* 0x040fe2000000000c */
[----:B------:R-:W-:Y:S01]  /*6cf0*/  FFMA R13, R81, R96, R13 ;  /* 0x00000060510d7223 */ /* 0x000fe2000000000d */
[----:B------:R-:W-:Y:S01]  /*6d00*/  F2FP.F16.E5M2.UNPACK_B R133, R160.H1 ;  /* 0x000000a0ff85723e */ /* 0x000fe200030004ff */
[--C-:B------:R-:W-:Y:S01]  /*6d10*/  HADD2.F32 R99, -RZ, R101.reuse.H0_H0 ;  /* 0x20000065ff637230 */ /* 0x100fe20000004100 */
[----:B------:R-:W-:Y:S01]  /*6d20*/  F2FP.SATFINITE.E5M2.F32.PACK_AB_MERGE_C R186, R15, R10, RZ ;  /* 0x0000000a0fba723e */ /* 0x000fe200048060ff */
[----:B------:R-:W-:Y:S01]  /*6d30*/  FFMA R14, R81, R95, R14 ;  /* 0x0000005f510e7223 */ /* 0x000fe2000000000e */
[C---:B------:R-:W-:Y:S01]  /*6d40*/  FMUL R19, R78.reuse, R19 ;  /* 0x000000134e137220 */ /* 0x040fe20000400000 */
[----:B------:R-:W-:Y:S01]  /*6d50*/  HADD2.F32 R102, -RZ, R101.H1_H1 ;  /* 0x30000065ff667230 */ /* 0x000fe20000004100 */
[----:B------:R-:W-:Y:S01]  /*6d60*/  F2FP.SATFINITE.E5M2.F32.PACK_AB_MERGE_C R186, R9, R8, R186 ;  /* 0x0000000809ba723e */ /* 0x000fe200048060ba */
[----:B------:R-:W-:Y:S02]  /*6d70*/  HADD2.F32 R101, -RZ, R103.H0_H0 ;  /* 0x20000067ff657230 */ /* 0x000fe40000004100 */
[C---:B------:R-:W-:Y:S01]  /*6d80*/  FFMA R19, R81.reuse, R98, R19 ;  /* 0x0000006251137223 */ /* 0x040fe20000000013 */
[C---:B------:R-:W-:Y:S01]  /*6d90*/  FFMA R16, R81.reuse, R97, R16 ;  /* 0x0000006151107223 */ /* 0x040fe20000000010 */
[----:B------:R-:W-:Y:S01]  /*6da0*/  FFMA R17, R81, R100, R17 ;  /* 0x0000006451117223 */ /* 0x000fe20000000011 */
[C---:B------:R-:W-:Y:S01]  /*6db0*/  FMUL R18, R78.reuse, R22 ;  /* 0x000000164e127220 */ /* 0x040fe20000400000 */
[----:B------:R-:W-:Y:S01]  /*6dc0*/  F2FP.F16.E5M2.UNPACK_B R135, R161 ;  /* 0x000000a1ff87723e */ /* 0x000fe200020004ff */
        /* <DEDUP_REMOVED lines=10> */
[----:B------:R1:W-:Y:S01]  /*6e70*/  STS.128 [R172+UR49+0x4400], R184 ;  /* 0x004400b8ac007988 */ /* 0x0003e20008000c31 */
[----:B------:R-:W-:Y:S01]  /*6e80*/  HADD2.F32 R136, -RZ, R135.H1_H1 ;  /* 0x30000087ff887230 */ /* 0x000fe20000004100 */
[----:B------:R-:W-:Y:S01]  /*6e90*/  F2FP.SATFINITE.E5M2.F32.PACK_AB_MERGE_C R196, R23, R18, RZ ;  /* 0x0000001217c4723e */ /* 0x000fe200048060ff */
[C---:B------:R-:W-:Y:S01]  /*6ea0*/  FMUL R22, R78.reuse, R26 ;  /* 0x0000001a4e167220 */ /* 0x040fe20000400000 */
[C---:B------:R-:W-:Y:S01]  /*6eb0*/  FMUL R27, R78.reuse, R27 ;  /* 0x0000001b4e1b7220 */ /* 0x040fe20000400000 */
[--C-:B------:R-:W-:Y:S01]  /*6ec0*/  HADD2.F32 R107, -RZ, R109.reuse.H0_H0 ;  /* 0x2000006dff6b7230 */ /* 0x100fe20000004100 */
[----:B------:R-:W-:Y:S01]  /*6ed0*/  F2FP.SATFINITE.E5M2.F32.PACK_AB_MERGE_C R196, R17, R16, R196 ;  /* 0x0000001011c4723e */ /* 0x000fe200048060c4 */
[C---:B------:R-:W-:Y:S01]  /*6ee0*/  FFMA R22, R81.reuse, R103, R22 ;  /* 0x0000006751167223 */ /* 0x040fe20000000016 */
[C---:B------:R-:W-:Y:S01]  /*6ef0*/  FFMA R27, R81.reuse, R106, R27 ;  /* 0x0000006a511b7223 */ /* 0x040fe2000000001b */
[C---:B------:R-:W-:Y:S01]  /*6f00*/  FFMA R24, R81.reuse, R105, R24 ;  /* 0x0000006951187223 */ /* 0x040fe20000000018 */
[----:B------:R-:W-:Y:S01]  /*6f10*/  F2FP.F16.E5M2.UNPACK_B R137, R161.H1 ;  /* 0x000000a1ff89723e */ /* 0x000fe200030004ff */
[----:B------:R-:W-:Y:S02]  /*6f20*/  HADD2.F32 R110, -RZ, R109.H1_H1 ;  /* 0x3000006dff6e7230 */ /* 0x000fe40000004100 */
[----:B------:R-:W-:Y:S01]  /*6f30*/  FFMA R25, R81, R108, R25 ;  /* 0x0000006c51197223 */ /* 0x000fe20000000019 */
[----:B------:R-:W-:Y:S01]  /*6f40*/  F2FP.SATFINITE.E5M2.F32.PACK_AB_MERGE_C R197, R27, R22, RZ ;  /* 0x000000161bc5723e */ /* 0x000fe200048060ff */
[----:B------:R-:W-:Y:S02]  /*6f50*/  HADD2.F32 R109, -RZ, R111.H0_H0 ;  /* 0x2000006fff6d7230 */ /* 0x000fe40000004100 */
[C---:B------:R-:W-:Y:S01]  /*6f60*/  FMUL R26, R78.reuse, R30 ;  /* 0x0000001e4e1a7220 */ /* 0x040fe20000400000 */
[C---:B------:R-:W-:Y:S01]  /*6f70*/  FMUL R31, R78.reuse, R31 ;  /* 0x0000001f4e1f7220 */ /* 0x040fe20000400000 */
[--C-:B------:R-:W-:Y:S01]  /*6f80*/  HADD2.F32 R111, -RZ, R113.reuse.H0_H0 ;  /* 0x20000071ff6f7230 */ /* 0x100fe20000004100 */
[----:B------:R-:W-:Y:S01]  /*6f90*/  F2FP.SATFINITE.E5M2.F32.PACK_AB_MERGE_C R197, R21, R20, R197 ;  /* 0x0000001415c5723e */ /* 0x000fe200048060c5 */
[C---:B------:R-:W-:Y:S01]  /*6fa0*/  FFMA R26, R81.reuse, R107, R26 ;  /* 0x0000006b511a7223 */ /* 0x040fe2000000001a */
[C---:B------:R-:W-:Y:S01]  /*6fb0*/  FFMA R31, R81.reuse, R110, R31 ;  /* 0x0000006e511f7223 */ /* 0x040fe2000000001f */
[C---:B------:R-:W-:Y:S01]  /*6fc0*/  FFMA R28, R81.reuse, R109, R28 ;  /* 0x0000006d511c7223 */ /* 0x040fe2000000001c */
[----:B------:R-:W-:Y:S01]  /*6fd0*/  F2FP.F16.E5M2.UNPACK_B R139, R162 ;  /* 0x000000a2ff8b723e */ /* 0x000fe200020004ff */
[----:B------:R-:W-:Y:S02]  /*6fe0*/  HADD2.F32 R114, -RZ, R113.H1_H1 ;  /* 0x30000071ff727230 */ /* 0x000fe40000004100 */
[----:B------:R-:W-:Y:S01]  /*6ff0*/  FFMA R29, R81, R112, R29 ;  /* 0x00000070511d7223 */ /* 0x000fe2000000001d */
[----:B------:R-:W-:Y:S01]  /*7000*/  F2FP.SATFINITE.E5M2.F32.PACK_AB_MERGE_C R198, R31, R26, RZ ;  /* 0x0000001a1fc6723e */ /* 0x000fe200048060ff */
[----:B------:R-:W-:Y:S02]  /*7010*/  HADD2.F32 R113, -RZ, R115.H0_H0 ;  /* 0x20000073ff717230 */ /* 0x000fe40000004100 */
[C---:B------:R-:W-:Y:S01]  /*7020*/  FMUL R30, R78.reuse, R34 ;  /* 0x000000224e1e7220 */ /* 0x040fe20000400000 */
[----:B------:R-:W-:Y:S01]  /*7030*/  HADD2.F32 R140, -RZ, R139.H1_H1 ;  /* 0x3000008bff8c7230 */ /* 0x000fe20000004100 */
[----:B------:R-:W-:Y:S01]  /*7040*/  F2FP.SATFINITE.E5M2.F32.PACK_AB_MERGE_C R198, R25, R24, R198 ;  /* 0x0000001819c6723e */ /* 0x000fe200048060c6 */
[C---:B------:R-:W-:Y:S01]  /*7050*/  FMUL R35, R78.reuse, R35 ;  /* 0x000000234e237220 */ /* 0x040fe20000400000 */
[--C-:B------:R-:W-:Y:S02]  /*7060*/  HADD2.F32 R115, -RZ, R117.reuse.H0_H0 ;  /* 0x20000075ff737230 */ /* 0x100fe40000004100 */
[C---:B------:R-:W-:Y:S01]  /*7070*/  FFMA R30, R81.reuse, R111, R30 ;  /* 0x0000006f511e7223 */ /* 0x040fe2000000001e */
[----:B------:R-:W-:Y:S02]  /*7080*/  HADD2.F32 R118, -RZ, R117.H1_H1 ;  /* 0x30000075ff767230 */ /* 0x000fe40000004100 */
[C---:B------:R-:W-:Y:S01]  /*7090*/  FFMA R35, R81.reuse, R114, R35 ;  /* 0x0000007251237223 */ /* 0x040fe20000000023 */
[C---:B------:R-:W-:Y:S01]  /*70a0*/  FFMA R32, R81.reuse, R113, R32 ;  /* 0x0000007151207223 */ /* 0x040fe20000000020 */
[----:B------:R-:W-:Y:S01]  /*70b0*/  F2FP.F16.E5M2.UNPACK_B R141, R162.H1 ;  /* 0x000000a2ff8d723e */ /* 0x000fe200030004ff */
[----:B------:R-:W-:Y:S01]  /*70c0*/  FFMA R33, R81, R116, R33 ;  /* 0x0000007451217223 */ /* 0x000fe20000000021 */
[----:B------:R-:W-:Y:S01]  /*70d0*/  HADD2.F32 R117, -RZ, R119.H0_H0 ;  /* 0x20000077ff757230 */ /* 0x000fe20000004100 */
        /* <DEDUP_REMOVED lines=9> */
[----:B------:R1:W-:Y:S01]  /*7170*/  STS.128 [R204+0x4010], R196 ;  /* 0x004010c4cc007388 */ /* 0x0003e20000000c00 */
[----:B------:R-:W-:Y:S01]  /*7180*/  FFMA R37, R81, R120, R37 ;  /* 0x0000007851257223 */ /* 0x000fe20000000025 */
[----:B------:R-:W-:Y:S01]  /*7190*/  F2FP.SATFINITE.E5M2.F32.PACK_AB_MERGE_C R200, R39, R34, RZ ;  /* 0x0000002227c8723e */ /* 0x000fe200048060ff */
[----:B------:R-:W-:Y:S02]  /*71a0*/  HADD2.F32 R122, -RZ, R121.H1_H1 ;  /* 0x30000079ff7a7230 */ /* 0x000fe40000004100 */
[C---:B------:R-:W-:Y:S01]  /*71b0*/  FMUL R38, R78.reuse, R42 ;  /* 0x0000002a4e267220 */ /* 0x040fe20000400000 */
[----:B------:R-:W-:Y:S01]  /*71c0*/  HADD2.F32 R121, -RZ, R123.H0_H0 ;  /* 0x2000007bff797230 */ /* 0x000fe20000004100 */
[----:B------:R-:W-:Y:S01]  /*71d0*/  F2FP.SATFINITE.E5M2.F32.PACK_AB_MERGE_C R200, R33, R32, R200 ;  /* 0x0000002021c8723e */ /* 0x000fe200048060c8 */
[----:B------:R-:W-:Y:S02]  /*71e0*/  HADD2.F32 R144, -RZ, R143.H1_H1 ;  /* 0x3000008fff907230 */ /* 0x000fe40000004100 */
[C---:B------:R-:W-:Y:S01]  /*71f0*/  FFMA R38, R81.reuse, R119, R38 ;  /* 0x0000007751267223 */ /* 0x040fe20000000026 */
[C---:B------:R-:W-:Y:S01]  /*7200*/  FMUL R43, R78.reuse, R43 ;  /* 0x0000002b4e2b7220 */ /* 0x040fe20000400000 */
[--C-:B------:R-:W-:Y:S02]  /*7210*/  HADD2.F32 R123, -RZ, R125.reuse.H0_H0 ;  /* 0x2000007dff7b7230 */ /* 0x100fe40000004100 */
[C---:B------:R-:W-:Y:S01]  /*7220*/  FMUL R42, R78.reuse, R46 ;  /* 0x0000002e4e2a7220 */ /* 0x040fe20000400000 */
[----:B------:R-:W-:Y:S02]  /*7230*/  HADD2.F32 R126, -RZ, R125.H1_H1 ;  /* 0x3000007dff7e7230 */ /* 0x000fe40000004100 */
[C---:B------:R-:W-:Y:S01]  /*7240*/  FFMA R43, R81.reuse, R122, R43 ;  /* 0x0000007a512b7223 */ /* 0x040fe2000000002b */
[----:B------:R-:W-:Y:S01]  /*7250*/  F2FP.F16.E5M2.UNPACK_B R145, R163.H1 ;  /* 0x000000a3ff91723e */ /* 0x000fe200030004ff */
[C---:B------:R-:W-:Y:S01]  /*7260*/  FFMA R40, R81.reuse, R121, R40 ;  /* 0x0000007951287223 */ /* 0x040fe20000000028 */
[----:B------:R-:W-:Y:S01]  /*7270*/  FFMA R41, R81, R124, R41 ;  /* 0x0000007c51297223 */ /* 0x000fe20000000029 */
[----:B------:R-:W-:Y:S01]  /*7280*/  ISETP.NE.AND P0, PT, R193, RZ, PT ;  /* 0x000000ffc100720c */ /* 0x000fe20003f05270 */
[----:B------:R-:W-:Y:S01]  /*7290*/  HADD2.F32 R125, -RZ, R127.H0_H0 ;  /* 0x2000007fff7d7230 */ /* 0x000fe20000004100 */
[----:B------:R-:W-:Y:S01]  /*72a0*/  F2FP.SATFINITE.E5M2.F32.PACK_AB_MERGE_C R201, R43, R38, RZ ;  /* 0x000000262bc9723e */ /* 0x000fe200048060ff */
[----:B------:R-:W-:Y:S01]  /*72b0*/  FFMA R42, R81, R123, R42 ;  /* 0x0000007b512a7223 */ /* 0x000fe2000000002a */
[C---:B------:R-:W-:Y:S01]  /*72c0*/  FMUL R47, R78.reuse, R47 ;  /* 0x0000002f4e2f7220 */ /* 0x040fe20000400000 */
[--C-:B------:R-:W-:Y:S01]  /*72d0*/  HADD2.F32 R127, -RZ, R129.reuse.H0_H0 ;  /* 0x20000081ff7f7230 */ /* 0x100fe20000004100 */
[----:B------:R-:W-:Y:S01]  /*72e0*/  F2FP.SATFINITE.E5M2.F32.PACK_AB_MERGE_C R201, R37, R36, R201 ;  /* 0x0000002425c9723e */ /* 0x000fe200048060c9 */
[----:B------:R-:W-:Y:S02]  /*72f0*/  HADD2.F32 R130, -RZ, R129.H1_H1 ;  /* 0x30000081ff827230 */ /* 0x000fe40000004100 */
[C---:B------:R-:W-:Y:S01]  /*7300*/  FFMA R47, R81.reuse, R126, R47 ;  /* 0x0000007e512f7223 */ /* 0x040fe2000000002f */
[C---:B------:R-:W-:Y:S01]  /*7310*/  FFMA R44, R81.reuse, R125, R44 ;  /* 0x0000007d512c7223 */ /* 0x040fe2000000002c */
[C---:B------:R-:W-:Y:S01]  /*7320*/  FFMA R45, R81.reuse, R128, R45 ;  /* 0x00000080512d7223 */ /* 0x040fe2000000002d */
[----:B------:R-:W-:Y:S02]  /*7330*/  HADD2.F32 R129, -RZ, R131.H0_H0 ;  /* 0x20000083ff817230 */ /* 0x000fe40000004100 */
[C---:B------:R-:W-:Y:S01]  /*7340*/  FMUL R46, R78.reuse, R50 ;  /* 0x000000324e2e7220 */ /* 0x040fe20000400000 */
[C---:B------:R-:W-:Y:S01]  /*7350*/  FMUL R51, R78.reuse, R51 ;  /* 0x000000334e337220 */ /* 0x040fe20000400000 */
[--C-:B------:R-:W-:Y:S02]  /*7360*/  HADD2.F32 R131, -RZ, R133.reuse.H0_H0 ;  /* 0x20000085ff837230 */ /* 0x100fe40000004100 */
[C---:B------:R-:W-:Y:S01]  /*7370*/  FMUL R50, R78.reuse, R54 ;  /* 0x000000364e327220 */ /* 0x040fe20000400000 */
[C---:B------:R-:W-:Y:S01]  /*7380*/  FFMA R46, R81.reuse, R127, R46 ;  /* 0x0000007f512e7223 */ /* 0x040fe2000000002e */
[----:B------:R-:W-:Y:S02]  /*7390*/  HADD2.F32 R134, -RZ, R133.H1_H1 ;  /* 0x30000085ff867230 */ /* 0x000fe40000004100 */
[C---:B------:R-:W-:Y:S01]  /*73a0*/  FFMA R51, R81.reuse, R130, R51 ;  /* 0x0000008251337223 */ /* 0x040fe20000000033 */
[----:B------:R-:W-:Y:S02]  /*73b0*/  HADD2.F32 R133, -RZ, R135.H0_H0 ;  /* 0x20000087ff857230 */ /* 0x000fe40000004100 */
[C---:B------:R-:W-:Y:S01]  /*73c0*/  FMUL R55, R78.reuse, R55 ;  /* 0x000000374e377220 */ /* 0x040fe20000400000 */
[C---:B------:R-:W-:Y:S01]  /*73d0*/  FFMA R48, R81.reuse, R129, R48 ;  /* 0x0000008151307223 */ /* 0x040fe20000000030 */
[C---:B------:R-:W-:Y:S01]  /*73e0*/  FFMA R49, R81.reuse, R132, R49 ;  /* 0x0000008451317223 */ /* 0x040fe20000000031 */
[--C-:B------:R-:W-:Y:S02]  /*73f0*/  HADD2.F32 R135, -RZ, R137.reuse.H0_H0 ;  /* 0x20000089ff877230 */ /* 0x100fe40000004100 */
[C---:B------:R-:W-:Y:S01]  /*7400*/  FFMA R50, R81.reuse, R131, R50 ;  /* 0x0000008351327223 */ /* 0x040fe20000000032 */
[----:B------:R-:W-:Y:S02]  /*7410*/  HADD2.F32 R138, -RZ, R137.H1_H1 ;  /* 0x30000089ff8a7230 */ /* 0x000fe40000004100 */
[C---:B------:R-:W-:Y:S01]  /*7420*/  FMUL R54, R78.reuse, R58 ;  /* 0x0000003a4e367220 */ /* 0x040fe20000400000 */
[----:B------:R-:W-:Y:S02]  /*7430*/  HADD2.F32 R137, -RZ, R139.H0_H0 ;  /* 0x2000008bff897230 */ /* 0x000fe40000004100 */
[C---:B------:R-:W-:Y:S01]  /*7440*/  FFMA R55, R81.reuse, R134, R55 ;  /* 0x0000008651377223 */ /* 0x040fe20000000037 */
        /* <DEDUP_REMOVED lines=16> */
[----:B------:R-:W-:Y:S01]  /*7550*/  FFMA R63, R81, R142, R63 ;  /* 0x0000008e513f7223 */ /* 0x000fe2000000003f */
[----:B------:R-:W-:Y:S01]  /*7560*/  FMUL R67, R78, R67 ;  /* 0x000000434e437220 */ /* 0x000fe20000400000 */
[----:B------:R-:W-:Y:S01]  /*7570*/  F2FP.SATFINITE.E5M2.F32.PACK_AB_MERGE_C R202, R47, R42, RZ ;  /* 0x0000002a2fca723e */ /* 0x000fe200048060ff */
[----:B------:R-:W-:Y:S01]  /*7580*/  FFMA R60, R81, R141, R60 ;  /* 0x0000008d513c7223 */ /* 0x000fe2000000003c */
[----:B------:R-:W-:Y:S01]  /*7590*/  F2FP.SATFINITE.E5M2.F32.PACK_AB_MERGE_C R203, R51, R46, RZ ;  /* 0x0000002e33cb723e */ /* 0x000fe200048060ff */
[C---:B------:R-:W-:Y:S01]  /*75a0*/  FFMA R61, R81.reuse, R144, R61 ;  /* 0x00000090513d7223 */ /* 0x040fe2000000003d */
[C---:B------:R-:W-:Y:S01]  /*75b0*/  FFMA R62, R81.reuse, R143, R62 ;  /* 0x0000008f513e7223 */ /* 0x040fe2000000003e */
[----:B------:R-:W-:Y:S01]  /*75c0*/  FFMA R67, R81, R146, R67 ;  /* 0x0000009251437223 */ /* 0x000fe20000000043 */
[----:B------:R-:W-:Y:S02]  /*75d0*/  F2FP.SATFINITE.E5M2.F32.PACK_AB_MERGE_C R202, R41, R40, R202 ;  /* 0x0000002829ca723e */ /* 0x000fe400048060ca */
[----:B------:R-:W-:Y:S02]  /*75e0*/  F2FP.SATFINITE.E5M2.F32.PACK_AB_MERGE_C R203, R45, R44, R203 ;  /* 0x0000002c2dcb723e */ /* 0x000fe400048060cb */
[----:B------:R-:W-:Y:S02]  /*75f0*/  F2FP.SATFINITE.E5M2.F32.PACK_AB_MERGE_C R212, R55, R50, RZ ;  /* 0x0000003237d4723e */ /* 0x000fe400048060ff */
[----:B------:R-:W-:Y:S01]  /*7600*/  F2FP.SATFINITE.E5M2.F32.PACK_AB_MERGE_C R213, R59, R54, RZ ;  /* 0x000000363bd5723e */ /* 0x000fe200048060ff */
[----:B------:R1:W-:Y:S01]  /*7610*/  STS.128 [R206+0x4020], R200 ;  /* 0x004020c8ce007388 */ /* 0x0003e20000000c00 */
[----:B------:R-:W-:Y:S02]  /*7620*/  F2FP.SATFINITE.E5M2.F32.PACK_AB_MERGE_C R214, R63, R58, RZ ;  /* 0x0000003a3fd6723e */ /* 0x000fe400048060ff */
[----:B------:R-:W-:Y:S02]  /*7630*/  F2FP.SATFINITE.E5M2.F32.PACK_AB_MERGE_C R215, R67, R62, RZ ;  /* 0x0000003e43d7723e */ /* 0x000fe400048060ff */
[----:B------:R-:W-:Y:S02]  /*7640*/  F2FP.SATFINITE.E5M2.F32.PACK_AB_MERGE_C R212, R49, R48, R212 ;  /* 0x0000003031d4723e */ /* 0x000fe400048060d4 */
[----:B------:R-:W-:Y:S02]  /*7650*/  F2FP.SATFINITE.E5M2.F32.PACK_AB_MERGE_C R213, R53, R52, R213 ;  /* 0x0000003435d5723e */ /* 0x000fe400048060d5 */
[----:B------:R-:W-:Y:S02]  /*7660*/  F2FP.SATFINITE.E5M2.F32.PACK_AB_MERGE_C R214, R57, R56, R214 ;  /* 0x0000003839d6723e */ /* 0x000fe400048060d6 */
[----:B------:R-:W-:Y:S02]  /*7670*/  F2FP.SATFINITE.E5M2.F32.PACK_AB_MERGE_C R215, R61, R60, R215 ;  /* 0x0000003c3dd7723e */ /* 0x000fe400048060d7 */
[----:B------:R-:W-:Y:S02]  /*7680*/  LEA R210, R181, UR49, 0x3 ;  /* 0x00000031b5d27c11 */ /* 0x000fe4000f8e18ff */
[----:B------:R-:W-:Y:S01]  /*7690*/  @P6 SHF.L.U32 R221, R180, 0x1f, RZ ;  /* 0x0000001fb4dd6819 */ /* 0x000fe200000006ff */
[----:B------:R1:W-:Y:S01]  /*76a0*/  STS.128 [R205+0x4010], R212 ;  /* 0x004010d4cd007388 */ /* 0x0003e20000000c00 */
[----:B------:R-:W-:Y:S01]  /*76b0*/  @!PT LDS RZ, [RZ] ;  /* 0x00000000fffff984 */ /* 0x000fe20000000800 */
[----:B------:R-:W-:Y:S01]  /*76c0*/  @!PT LDS RZ, [RZ] ;  /* 0x00000000fffff984 */ /* 0x000fe20000000800 */
[----:B------:R-:W-:Y:S01]  /*76d0*/  @!PT LDS RZ, [RZ] ;  /* 0x00000000fffff984 */ /* 0x000fe20000000800 */
[----:B------:R-:W-:Y:S01]  /*76e0*/  @!PT LDS RZ, [RZ] ;  /* 0x00000000fffff984 */ /* 0x000fe20000000800 */
[----:B------:R2:W-:Y:S07]  /*76f0*/  MEMBAR.ALL.CTA ;  /* 0x0000000000007992 */ /* 0x0005ee0000008000 */
[----:B--2---:R-:W2:Y:S02]  /*7700*/  FENCE.VIEW.ASYNC.S ;  /* 0x00000000000073c6 */ /* 0x004ea40000000000 */
[----:B--2---:R-:W-:Y:S06]  /*7710*/  BAR.SYNC.DEFER_BLOCKING 0x1, 0x80 ;  /* 0x0042000000007b1d */ /* 0x004fec0000010000 */
[----:B------:R-:W-:Y:S05]  /*7720*/  @P0 BRA `(.L_x_117) ;  /* 0x0000000000280947 */ /* 0x000fea0003800000 */
[----:B------:R-:W-:Y:S02]  /*7730*/  UIADD3 UR4, UPT, UPT, UR49, 0x4400, URZ ;  /* 0x0000440031047890 */ /* 0x000fe4000fffe0ff */
[----:B------:R-:W-:Y:S01]  /*7740*/  UIADD3 UR6, UP0, UPT, UR52, 0x680, URZ ;  /* 0x0000068034067890 */ /* 0x000fe2000ff1e0ff */
[----:B------:R-:W-:Y:S03]  /*7750*/  UMOV UR43, UR36 ;  /* 0x00000024002b7c82 */ /* 0x000fe60008000000 */
[----:B------:R-:W-:Y:S01]  /*7760*/  MOV R192, UR4 ;  /* 0x0000000400c07c02 */ /* 0x000fe20008000f00 */
[----:B------:R-:W-:Y:S03]  /*7770*/  UIADD3.X UR7, UPT, UPT, URZ, UR53, URZ, UP0, !UPT ;  /* 0x00000035ff077290 */ /* 0x000fe600087fe4ff */
[----:B------:R-:W-:Y:S11]  /*7780*/  R2UR UR40, R192 ;  /* 0x00000000c02872ca */ /* 0x000ff600000e0000 */
[----:B------:R-:W-:Y:S02]  /*7790*/  @!UPT UIADD3 URZ, UPT, UPT, URZ, URZ, URZ ;  /* 0x000000fffffff290 */ /* 0x000fe4000fffe0ff */
[----:B------:R2:W-:Y:S01]  /*77a0*/  UTMASTG.3D [UR40], [UR6] ;  /* 0x00000028060073b5 */ /* 0x0005e20008010000 */
[----:B------:R0:W-:Y:S01]  /*77b0*/  UTMACMDFLUSH ;  /* 0x00000000000079b7 */ /* 0x0001e20000000000 */
[----:B--2---:R-:W-:Y:S04]  /*77c0*/  DEPBAR.LE SB0, 0x1 ;  /* 0x000080400000791a */ /* 0x004fe80000000000 */
.L_x_117:
[----:B------:R-:W-:Y:S05]  /*77d0*/  BSYNC.RECONVERGENT B0 ;  /* 0x0000000000007941 */ /* 0x000fea0003800200 */
.L_x_116:
[----:B------:R-:W-:Y:S06]  /*77e0*/  BAR.SYNC.DEFER_BLOCKING 0x1, 0x80 ;  /* 0x0042000000007b1d */ /* 0x000fec0000010000 */
[----:B------:R-:W2:Y:S01]  /*77f0*/  @P6 SYNCS.PHASECHK.TRANS64.TRYWAIT P0, [R210+URZ+0x180], R221 ;  /* 0x000180ddd20065a7 */ /* 0x000ea200080011ff */
[----:B------:R-:W-:Y:S01]  /*7800*/  BSSY B1, `(.L_x_118) ;  /* 0x0000023000017945 */ /* 0x000fe20003800000 */
[----:B--2---:R-:W-:Y:S03]  /*7810*/  @P6 SEL R208, RZ, 0x1, !P0 ;  /* 0x00000001ffd06807 */ /* 0x004fe60004000000 */
[----:B------:R-:W-:Y:S05]  /*7820*/  @!P6 BRA `(.L_x_119) ;  /* 0x000000000080e947 */ /* 0x000fea0003800000 */
[----:B------:R-:W-:Y:S01]  /*7830*/  ISETP.NE.AND P1, PT, R209, RZ, PT ;  /* 0x000000ffd100720c */ /* 0x000fe20003f25270 */
[----:B------:R-:W-:Y:S01]  /*7840*/  BSSY B0, `(.L_x_120) ;  /* 0x000000a000007945 */ /* 0x000fe20003800000 */
[----:B------:R-:W-:Y:S11]  /*7850*/  ISETP.NE.AND P0, PT, R208, RZ, PT ;  /* 0x000000ffd000720c */ /* 0x000ff60003f05270 */
[----:B------:R-:W-:Y:S04]  /*7860*/  @P1 IMAD R0, R181, 0x2000, R190 ;  /* 0x00002000b5001824 */ /* 0x000fe800078e02be */
[C---:B------:R-:W-:Y:S01]  /*7870*/  @P1 IMAD.IADD R2, R0.reuse, 0x1, R211 ;  /* 0x0000000100021824 */ /* 0x040fe200078e02d3 */
[----:B------:R-:W-:Y:S03]  /*7880*/  @P1 IADD3 R219, PT, PT, R0, R219, RZ ;  /* 0x000000db00db1210 */ /* 0x000fe60007ffe0ff */
[----:B------:R-:W-:Y:S01]  /*7890*/  @P1 IMAD.IADD R217, R217, 0x1, R2 ;  /* 0x00000001d9d91824 */ /* 0x000fe200078e0202 */
[----:B------:R-:W-:Y:S06]  /*78a0*/  @P0 BRA `(.L_x_121) ;  /* 0x00000000000c0947 */ /* 0x000fec0003800000 */
[----:B------:R-:W-:Y:S04]  /*78b0*/  SHF.L.U32 R3, R180, 0x1f, RZ ;  /* 0x0000001fb4037819 */ /* 0x000fe800000006ff */
[----:B------:R-:W2:Y:S02]  /*78c0*/  SYNCS.PHASECHK.TRANS64.TRYWAIT P0, [R210+URZ+0x180], R3 ;  /* 0x00018003d20075a7 */ /* 0x000ea400080011ff */
[----:B--2---:R-:W-:Y:S05]  /*78d0*/  @!P0 BRA `(.L_x_122) ;  /* 0x0000002400988947 */ /* 0x004fea0003800000 */
.L_x_121:
[----:B------:R-:W-:Y:S05]  /*78e0*/  BSYNC B0 ;  /* 0x0000000000007941 */ /* 0x000fea0003800000 */
.L_x_120:
[----:B------:R-:W-:Y:S01]  /*78f0*/  ISETP.NE.AND P0, PT, R209, RZ, PT ;  /* 0x000000ffd100720c */ /* 0x000fe20003f05270 */
[----:B--2---:R-:W-:Y:S02]  /*7900*/  VIADD R210, R210, 0x190 ;  /* 0x00000190d2d27836 */ /* 0x004fe40000000000 */
[----:B------:R-:W-:Y:S02]  /*7910*/  IMAD.U32 R3, RZ, RZ, UR37 ;  /* 0x00000025ff037e24 */ /* 0x000fe4000f8e00ff */
[----:B------:R-:W-:Y:S03]  /*7920*/  VIADD R181, R181, 0x1 ;  /* 0x00000001b5b57836 */ /* 0x000fe60000000000 */
[----:B------:R-:W-:Y:S05]  /*7930*/  PRMT R3, R3, 0x654, R210 ;  /* 0x0000065403037816 */ /* 0x000fea00000000d2 */
[----:B------:R2:W3:Y:S04]  /*7940*/  @P0 LDS.128 R148, [R0] ;  /* 0x0000000000940984 */ /* 0x0004e80000000c00 */
[----:B------:R2:W4:Y:S04]  /*7950*/  @P0 LDS.128 R152, [R2+0x10] ;  /* 0x0000100002980984 */ /* 0x0005280000000c00 */
        /* <DEDUP_REMOVED lines=9> */
[----:B------:R-:W-:Y:S01]  /*79f0*/  SEL R181, R181, RZ, P0 ;  /* 0x000000ffb5b57207 */ /* 0x000fe20000000000 */
[----:B-----5:R5:W-:Y:S02]  /*7a00*/  SYNCS.ARRIVE.TRANS64.RED.A1T0 RZ, [R3+URZ], RZ ;  /* 0x000000ff03ff79a7 */ /* 0x020be400081004ff */
[----:B-----5:R-:W-:Y:S04]  /*7a10*/  SEL R3, RZ, 0x1, P0 ;  /* 0x00000001ff037807 */ /* 0x020fe80000000000 */
[----:B--234-:R-:W-:Y:S02]  /*7a20*/  LOP3.LUT R180, R180, R3, RZ, 0x3c, !PT ;  /* 0x00000003b4b47212 */ /* 0x01cfe400078e3cff */
.L_x_119:
[----:B------:R-:W-:Y:S05]  /*7a30*/  BSYNC B1 ;  /* 0x0000000000017941 */ /* 0x000fea0003800000 */
.L_x_118:
[----:B------:R-:W-:Y:S05]  /*7a40*/  VIADD R0, R80, 0x40 ;  /* 0x0000004050007836 */ /* 0x000fea0000000000 */
[----:B------:R-:W-:Y:S04]  /*7a50*/  SHF.R.U32.HI R0, RZ, 0x15, R0 ;  /* 0x00000015ff007819 */ /* 0x000fe80000011600 */
[----:B------:R-:W-:Y:S11]  /*7a60*/  LOP3.LUT P0, RZ, R0, 0x3, R173, 0x48, !PT ;  /* 0x0000000300ff7812 */ /* 0x000ff600078048ad */
[----:B------:R-:W-:Y:S02]  /*7a70*/  @!UPT UIADD3 URZ, UPT, UPT, URZ, URZ, URZ ;  /* 0x000000fffffff290 */ /* 0x000fe4000fffe0ff */
[----:B------:R-:W-:Y:S05]  /*7a80*/  @!P0 BRA `(.L_x_123) ;  /* 0x0000000000408947 */ /* 0x000fea0003800000 */
[----:B------:R-:W2:Y:S01]  /*7a90*/  LDCU.64 UR8, c[0x4][0x70] ;  /* 0x01000e00ff0877ac */ /* 0x000ea20008000a00 */
[----:B------:R-:W-:Y:S01]  /*7aa0*/  MOV R3, 0x0 ;  /* 0x0000000000037802 */ /* 0x000fe20000000f00 */
[----:B------:R-:W-:Y:S02]  /*7ab0*/  HFMA2 R12, -RZ, RZ, 0, 5.9604644775390625e-08 ;  /* 0x00000001ff0c7431 */ /* 0x000fe400000001ff */
[----:B------:R-:W-:Y:S02]  /*7ac0*/  IMAD.MOV.U32 R8, RZ, RZ, 0x192 ;  /* 0x00000192ff087424 */ /* 0x000fe400078e00ff */
[----:B------:R-:W-:Y:S01]  /*7ad0*/  IMAD.MOV.U32 R13, RZ, RZ, RZ ;  /* 0x000000ffff0d7224 */ /* 0x000fe200078e00ff */
[----:B------:R-:W3:Y:S01]  /*7ae0*/  LDCU.64 UR6, c[0x4][0x78] ;  /* 0x01000f00ff0677ac */ /* 0x000ee20008000a00 */
[----:B------:R-:W4:Y:S01]  /*7af0*/  LDC.64 R2, c[0x4][R3] ;  /* 0x0100000003027b82 */ /* 0x000f220000000a00 */
[----:B------:R-:W5:Y:S01]  /*7b00*/  LDCU.64 UR4, c[0x4][0x10] ;  /* 0x01000200ff0477ac */ /* 0x000f620008000a00 */
[----:B--2---:R-:W-:Y:S01]  /*7b10*/  MOV R5, UR9 ;  /* 0x0000000900057c02 */ /* 0x004fe20008000f00 */
[----:B------:R-:W-:Y:S01]  /*7b20*/  IMAD.U32 R4, RZ, RZ, UR8 ;  /* 0x00000008ff047e24 */ /* 0x000fe2000f8e00ff */
[----:B---3--:R-:W-:Y:S01]  /*7b30*/  MOV R7, UR7 ;  /* 0x0000000700077c02 */ /* 0x008fe20008000f00 */
[----:B------:R-:W-:Y:S01]  /*7b40*/  IMAD.U32 R6, RZ, RZ, UR6 ;  /* 0x00000006ff067e24 */ /* 0x000fe2000f8e00ff */
[----:B-----5:R-:W-:Y:S01]  /*7b50*/  MOV R11, UR5 ;  /* 0x00000005000b7c02 */ /* 0x020fe20008000f00 */
[----:B------:R-:W-:Y:S02]  /*7b60*/  IMAD.U32 R10, RZ, RZ, UR4 ;  /* 0x00000004ff0a7e24 */ /* 0x000fe4000f8e00ff */
[----:B------:R-:W-:Y:S07]  /*7b70*/  LEPC R20, `(.L_x_123) ;  /* 0x000000001014794e */ /* 0x000fee0000000000 */
[----:B-1--4-:R-:W-:Y:S05]  /*7b80*/  CALL.ABS.NOINC R2 ;  /* 0x0000000002007343 */ /* 0x012fea0003c00000 */
.L_x_123:
[----:B------:R-:W-:Y:S01]  /*7b90*/  ISETP.NE.AND P0, PT, R193, RZ, PT ;  /* 0x000000ffc100720c */ /* 0x000fe20003f05270 */
[----:B------:R-:W-:Y:S05]  /*7ba0*/  WARPSYNC.ALL ;  /* 0x0000000000007948 */ /* 0x000fea0003800000 */
[----:B------:R-:W-:Y:S01]  /*7bb0*/  R2UR UR4, R80 ;  /* 0x00000000500472ca */ /* 0x000fe200000e0000 */
[----:B------:R-:W-:Y:S01]  /*7bc0*/  BSSY.RECONVERGENT B0, `(.L_x_124) ;  /* 0x000011d000007945 */ /* 0x000fe20003800200 */
[----:B------:R-:W-:Y:S02]  /*7bd0*/  F2FP.F16.E5M2.UNPACK_B R11, R149 ;  /* 0x00000095ff0b723e */ /* 0x000fe400020004ff */
[----:B------:R-:W-:Y:S02]  /*7be0*/  F2FP.F16.E5M2.UNPACK_B R10, R150 ;  /* 0x00000096ff0a723e */ /* 0x000fe400020004ff */
[----:B------:R-:W-:Y:S01]  /*7bf0*/  F2FP.F16.E5M2.UNPACK_B R9, R151 ;  /* 0x00000097ff09723e */ /* 0x000fe200020004ff */
[--C-:B------:R-:W-:Y:S01]  /*7c00*/  HADD2.F32 R83, -RZ, R11.reuse.H0_H0 ;  /* 0x2000000bff537230 */ /* 0x100fe20000004100 */
[----:B------:R-:W-:Y:S01]  /*7c10*/  F2FP.F16.E5M2.UNPACK_B R8, R152 ;  /* 0x00000098ff08723e */ /* 0x000fe200020004ff */
[----:B------:R-:W-:Y:S01]  /*7c20*/  HADD2.F32 R84, -RZ, R11.H1_H1 ;  /* 0x3000000bff547230 */ /* 0x000fe20000004100 */
[----:B------:R-:W-:Y:S01]  /*7c30*/  F2FP.F16.E5M2.UNPACK_B R7, R153 ;  /* 0x00000099ff07723e */ /* 0x000fe200020004ff */
[--C-:B------:R-:W-:Y:S01]  /*7c40*/  HADD2.F32 R87, -RZ, R10.reuse.H0_H0 ;  /* 0x2000000aff577230 */ /* 0x100fe20000004100 */
[----:B------:R-:W-:Y:S01]  /*7c50*/  F2FP.F16.E5M2.UNPACK_B R6, R154 ;  /* 0x0000009aff06723e */ /* 0x000fe200020004ff */
[----:B------:R-:W-:Y:S01]  /*7c60*/  HADD2.F32 R88, -RZ, R10.H1_H1 ;  /* 0x3000000aff587230 */ /* 0x000fe20000004100 */
[----:B------:R-:W-:Y:S01]  /*7c70*/  F2FP.F16.E5M2.UNPACK_B R5, R155 ;  /* 0x0000009bff05723e */ /* 0x000fe200020004ff */
[--C-:B------:R-:W-:Y:S01]  /*7c80*/  HADD2.F32 R91, -RZ, R9.reuse.H0_H0 ;  /* 0x20000009ff5b7230 */ /* 0x100fe20000004100 */
[----:B-1----:R-:W-:Y:S01]  /*7c90*/  F2FP.F16.E5M2.UNPACK_B R4, R156 ;  /* 0x0000009cff04723e */ /* 0x002fe200020004ff */
[----:B------:R-:W-:Y:S01]  /*7ca0*/  HADD2.F32 R92, -RZ, R9.H1_H1 ;  /* 0x30000009ff5c7230 */ /* 0x000fe20000004100 */
[-C--:B------:R-:W-:Y:S01]  /*7cb0*/  F2FP.F16.E5M2.UNPACK_B R2, R148.reuse ;  /* 0x00000094ff02723e */ /* 0x080fe200020004ff */
[--C-:B------:R-:W-:Y:S01]  /*7cc0*/  HADD2.F32 R95, -RZ, R8.reuse.H0_H0 ;  /* 0x20000008ff5f7230 */ /* 0x100fe20000004100 */
[----:B------:R-:W-:Y:S01]  /*7cd0*/  F2FP.F16.E5M2.UNPACK_B R148, R148.H1 ;  /* 0x00000094ff94723e */ /* 0x000fe200030004ff */
[----:B------:R-:W-:Y:S01]  /*7ce0*/  HADD2.F32 R97, -RZ, R8.H1_H1 ;  /* 0x30000008ff617230 */ /* 0x000fe20000004100 */
[----:B------:R-:W-:Y:S01]  /*7cf0*/  F2FP.F16.E5M2.UNPACK_B R149, R149.H1 ;  /* 0x00000095ff95723e */ /* 0x000fe200030004ff */
[--C-:B------:R-:W-:Y:S01]  /*7d00*/  HADD2.F32 R98, -RZ, R7.reuse.H0_H0 ;  /* 0x20000007ff627230 */ /* 0x100fe20000004100 */
[----:B------:R-:W-:Y:S01]  /*7d10*/  F2FP.F16.E5M2.UNPACK_B R150, R150.H1 ;  /* 0x00000096ff96723e */ /* 0x000fe200030004ff */
[----:B------:R-:W-:Y:S01]  /*7d20*/  HADD2.F32 R101, -RZ, R7.H1_H1 ;  /* 0x30000007ff657230 */ /* 0x000fe20000004100 */
[----:B------:R-:W-:Y:S01]  /*7d30*/  F2FP.F16.E5M2.UNPACK_B R151, R151.H1 ;  /* 0x00000097ff97723e */ /* 0x000fe200030004ff */
[--C-:B------:R-:W-:Y:S01]  /*7d40*/  HADD2.F32 R102, -RZ, R6.reuse.H0_H0 ;  /* 0x20000006ff667230 */ /* 0x100fe20000004100 */
[----:B------:R-:W-:Y:S01]  /*7d50*/  F2FP.F16.E5M2.UNPACK_B R138, R163 ;  /* 0x000000a3ff8a723e */ /* 0x000fe200020004ff */
[----:B------:R-:W-:Y:S01]  /*7d60*/  HADD2.F32 R105, -RZ, R6.H1_H1 ;  /* 0x30000006ff697230 */ /* 0x000fe20000004100 */
[----:B------:R-:W-:Y:S01]  /*7d70*/  R2UR UR5, R207 ;  /* 0x00000000cf0572ca */ /* 0x000fe200000e0000 */
        /* <DEDUP_REMOVED lines=8> */
[----:B------:R-:W1:Y:S01]  /*7e00*/  LDTM.x64 R4, tmem[UR4+0x40] ;  /* 0x00004004000479ee */ /* 0x000e620008340000 */
[--C-:B------:R-:W-:Y:S01]  /*7e10*/  HADD2.F32 R0, -RZ, R2.reuse.H0_H0 ;  /* 0x20000002ff007230 */ /* 0x100fe20000004100 */
[----:B------:R-:W-:Y:S01]  /*7e20*/  NOP ;  /* 0x0000000000007918 */ /* 0x000fe20000000000 */
[----:B------:R-:W-:Y:S01]  /*7e30*/  HADD2.F32 R2, -RZ, R2.H1_H1 ;  /* 0x30000002ff027230 */ /* 0x000fe20000004100 */
[----:B------:R-:W-:Y:S01]  /*7e40*/  UIADD3 UR5, UPT, UPT, UR5, 0x1f0, URZ ;  /* 0x000001f005057890 */ /* 0x000fe2000fffe0ff */
[--C-:B------:R-:W-:Y:S01]  /*7e50*/  HADD2.F32 R86, -RZ, R149.reuse.H1_H1 ;  /* 0x30000095ff567230 */ /* 0x100fe20000004100 */
[----:B------:R-:W-:Y:S01]  /*7e60*/  F2FP.F16.E5M2.UNPACK_B R132, R161 ;  /* 0x000000a1ff84723e */ /* 0x000fe200020004ff */
[--C-:B------:R-:W-:Y:S01]  /*7e70*/  HADD2.F32 R114, -RZ, R116.reuse.H0_H0 ;  /* 0x20000074ff727230 */ /* 0x100fe20000004100 */
[----:B------:R-:W-:Y:S01]  /*7e80*/  UPRMT UR5, UR37, 0x654, UR5 ;  /* 0x0000065425057896 */ /* 0x000fe20008000005 */
[----:B------:R-:W-:Y:S01]  /*7e90*/  HADD2.F32 R117, -RZ, R116.H1_H1 ;  /* 0x30000074ff757230 */ /* 0x000fe20000004100 */
[----:B------:R-:W-:Y:S01]  /*7ea0*/  F2FP.F16.E5M2.UNPACK_B R136, R162 ;  /* 0x000000a2ff88723e */ /* 0x000fe200020004ff */
[--C-:B------:R-:W-:Y:S01]  /*7eb0*/  HADD2.F32 R118, -RZ, R120.reuse.H0_H0 ;  /* 0x20000078ff767230 */ /* 0x100fe20000004100 */
[----:B------:R-:W-:Y:S01]  /*7ec0*/  F2FP.F16.E5M2.UNPACK_B R152, R152.H1 ;  /* 0x00000098ff98723e */ /* 0x000fe200030004ff */
[----:B------:R-:W-:Y:S01]  /*7ed0*/  HADD2.F32 R121, -RZ, R120.H1_H1 ;  /* 0x30000078ff797230 */ /* 0x000fe20000004100 */
[----:B------:R-:W-:Y:S01]  /*7ee0*/  F2FP.F16.E5M2.UNPACK_B R153, R153.H1 ;  /* 0x00000099ff99723e */ /* 0x000fe200030004ff */
[--C-:B------:R-:W-:Y:S01]  /*7ef0*/  HADD2.F32 R122, -RZ, R124.reuse.H0_H0 ;  /* 0x2000007cff7a7230 */ /* 0x100fe20000004100 */
[----:B------:R-:W-:Y:S01]  /*7f00*/  F2FP.F16.E5M2.UNPACK_B R154, R154.H1 ;  /* 0x0000009aff9a723e */ /* 0x000fe200030004ff */
[----:B-1----:R-:W-:Y:S01]  /*7f10*/  SYNCS.ARRIVE.TRANS64.RED.A1T0 RZ, [UR5], RZ ;  /* 0x000000ffffff79a7 */ /* 0x002fe20008100405 */
[----:B------:R-:W-:Y:S01]  /*7f20*/  HADD2.F32 R125, -RZ, R124.H1_H1 ;  /* 0x3000007cff7d7230 */ /* 0x000fe20000004100 */
[----:B------:R-:W-:Y:S01]  /*7f30*/  F2FP.F16.E5M2.UNPACK_B R155, R155.H1 ;  /* 0x0000009bff9b723e */ /* 0x000fe200030004ff */
[--C-:B------:R-:W-:Y:S01]  /*7f40*/  HADD2.F32 R126, -RZ, R128.reuse.H0_H0 ;  /* 0x20000080ff7e7230 */ /* 0x100fe20000004100 */
[----:B------:R-:W-:Y:S01]  /*7f50*/  F2FP.F16.E5M2.UNPACK_B R156, R156.H1 ;  /* 0x0000009cff9c723e */ /* 0x000fe200030004ff */
[----:B------:R-:W-:Y:S01]  /*7f60*/  HADD2.F32 R129, -RZ, R128.H1_H1 ;  /* 0x30000080ff817230 */ /* 0x000fe20000004100 */
[----:B------:R-:W-:Y:S01]  /*7f70*/  F2FP.F16.E5M2.UNPACK_B R157, R157.H1 ;  /* 0x0000009dff9d723e */ /* 0x000fe200030004ff */
[C---:B------:R-:W-:Y:S01]  /*7f80*/  FMUL R4, R78.reuse, R4 ;  /* 0x000000044e047220 */ /* 0x040fe20000400000 */
[C---:B------:R-:W-:Y:S01]  /*7f90*/  FMUL R5, R78.reuse, R5 ;  /* 0x000000054e057220 */ /* 0x040fe20000400000 */
[----:B------:R-:W-:Y:S02]  /*7fa0*/  HADD2.F32 R3, -RZ, R148.H0_H0 ;  /* 0x20000094ff037230 */ /* 0x000fe40000004100 */
        /* <DEDUP_REMOVED lines=9> */
[C---:B------:R-:W-:Y:S01]  /*8040*/  FMUL R2, R78.reuse, R21 ;  /* 0x000000154e027220 */ /* 0x040fe20000400000 */
[C---:B------:R-:W-:Y:S01]  /*8050*/  FMUL R21, R78.reuse, R28 ;  /* 0x0000001c4e157220 */ /* 0x040fe20000400000 */
[----:B------:R-:W-:Y:S02]  /*8060*/  HADD2.F32 R130, -RZ, R132.H0_H0 ;  /* 0x20000084ff827230 */ /* 0x000fe40000004100 */
[C---:B------:R-:W-:Y:S01]  /*8070*/  FMUL R6, R78.reuse, R6 ;  /* 0x000000064e067220 */ /* 0x040fe20000400000 */
[----:B------:R-:W-:Y:S02]  /*8080*/  HADD2.F32 R82, -RZ, R148.H1_H1 ;  /* 0x30000094ff527230 */ /* 0x000fe40000004100 */
[C---:B------:R-:W-:Y:S01]  /*8090*/  FMUL R7, R78.reuse, R7 ;  /* 0x000000074e077220 */ /* 0x040fe20000400000 */
[----:B------:R-:W-:Y:S02]  /*80a0*/  HADD2.F32 R85, -RZ, R149.H0_H0 ;  /* 0x20000095ff557230 */ /* 0x000fe40000004100 */
[C---:B------:R-:W-:Y:S01]  /*80b0*/  FFMA R6, R81.reuse, R3, R6 ;  /* 0x0000000351067223 */ /* 0x040fe20000000006 */
[----:B------:R-:W-:Y:S02]  /*80c0*/  HADD2.F32 R133, -RZ, R132.H1_H1 ;  /* 0x30000084ff857230 */ /* 0x000fe40000004100 */
[C---:B------:R-:W-:Y:S01]  /*80d0*/  FFMA R7, R81.reuse, R82, R7 ;  /* 0x0000005251077223 */ /* 0x040fe20000000007 */
[C---:B------:R-:W-:Y:S01]  /*80e0*/  FFMA R8, R81.reuse, R83, R8 ;  /* 0x0000005351087223 */ /* 0x040fe20000000008 */
[C---:B------:R-:W-:Y:S01]  /*80f0*/  FFMA R9, R81.reuse, R84, R9 ;  /* 0x0000005451097223 */ /* 0x040fe20000000009 */
[--C-:B------:R-:W-:Y:S02]  /*8100*/  HADD2.F32 R82, -RZ, R138.reuse.H0_H0 ;  /* 0x2000008aff527230 */ /* 0x100fe40000004100 */
[C---:B------:R-:W-:Y:S01]  /*8110*/  FMUL R10, R78.reuse, R10 ;  /* 0x0000000a4e0a7220 */ /* 0x040fe20000400000 */
[----:B------:R-:W-:Y:S02]  /*8120*/  HADD2.F32 R83, -RZ, R138.H1_H1 ;  /* 0x3000008aff537230 */ /* 0x000fe40000004100 */
[C---:B------:R-:W-:Y:S01]  /*8130*/  FMUL R11, R78.reuse, R11 ;  /* 0x0000000b4e0b7220 */ /* 0x040fe20000400000 */
[----:B------:R-:W-:Y:S02]  /*8140*/  HADD2.F32 R89, -RZ, R150.H0_H0 ;  /* 0x20000096ff597230 */ /* 0x000fe40000004100 */
[C---:B------:R-:W-:Y:S01]  /*8150*/  FFMA R10, R81.reuse, R85, R10 ;  /* 0x00000055510a7223 */ /* 0x040fe2000000000a */
[--C-:B------:R-:W-:Y:S02]  /*8160*/  HADD2.F32 R134, -RZ, R136.reuse.H0_H0 ;  /* 0x20000088ff867230 */ /* 0x100fe40000004100 */
[C---:B------:R-:W-:Y:S01]  /*8170*/  FFMA R11, R81.reuse, R86, R11 ;  /* 0x00000056510b7223 */ /* 0x040fe2000000000b */
[C---:B------:R-:W-:Y:S01]  /*8180*/  FFMA R12, R81.reuse, R87, R12 ;  /* 0x00000057510c7223 */ /* 0x040fe2000000000c */
[----:B------:R-:W-:Y:S01]  /*8190*/  FFMA R13, R81, R88, R13 ;  /* 0x00000058510d7223 */ /* 0x000fe2000000000d */
[----:B------:R-:W-:Y:S01]  /*81a0*/  F2FP.SATFINITE.E5M2.F32.PACK_AB_MERGE_C R86, R7, R6, RZ ;  /* 0x000000060756723e */ /* 0x000fe200048060ff */
[C---:B------:R-:W-:Y:S01]  /*81b0*/  FMUL R7, R78.reuse, R24 ;  /* 0x000000184e077220 */ /* 0x040fe20000400000 */
[----:B------:R-:W-:Y:S01]  /*81c0*/  F2FP.SATFINITE.E5M2.F32.PACK_AB_MERGE_C R138, R11, R10, RZ ;  /* 0x0000000a0b8a723e */ /* 0x000fe200048060ff */
[C---:B------:R-:W-:Y:S01]  /*81d0*/  FMUL R10, R78.reuse, R25 ;  /* 0x000000194e0a7220 */ /* 0x040fe20000400000 */
[C---:B------:R-:W-:Y:S01]  /*81e0*/  FMUL R25, R78.reuse, R32 ;  /* 0x000000204e197220 */ /* 0x040fe20000400000 */
[----:B------:R-:W-:Y:S02]  /*81f0*/  HADD2.F32 R137, -RZ, R136.H1_H1 ;  /* 0x30000088ff897230 */ /* 0x000fe40000004100 */
[C---:B------:R-:W-:Y:S01]  /*8200*/  FMUL R14, R78.reuse, R14 ;  /* 0x0000000e4e0e7220 */ /* 0x040fe20000400000 */
[----:B------:R-:W-:Y:S02]  /*8210*/  HADD2.F32 R90, -RZ, R150.H1_H1 ;  /* 0x30000096ff5a7230 */ /* 0x000fe40000004100 */
[C---:B------:R-:W-:Y:S01]  /*8220*/  FMUL R15, R78.reuse, R15 ;  /* 0x0000000f4e0f7220 */ /* 0x040fe20000400000 */
[--C-:B------:R-:W-:Y:S02]  /*8230*/  HADD2.F32 R93, -RZ, R151.reuse.H0_H0 ;  /* 0x20000097ff5d7230 */ /* 0x100fe40000004100 */
[C---:B------:R-:W-:Y:S01]  /*8240*/  FFMA R14, R81.reuse, R89, R14 ;  /* 0x00000059510e7223 */ /* 0x040fe2000000000e */
[----:B------:R-:W-:Y:S02]  /*8250*/  HADD2.F32 R94, -RZ, R151.H1_H1 ;  /* 0x30000097ff5e7230 */ /* 0x000fe40000004100 */
[C---:B------:R-:W-:Y:S01]  /*8260*/  FFMA R15, R81.reuse, R90, R15 ;  /* 0x0000005a510f7223 */ /* 0x040fe2000000000f */
[C---:B------:R-:W-:Y:S01]  /*8270*/  FFMA R16, R81.reuse, R91, R16 ;  /* 0x0000005b51107223 */ /* 0x040fe20000000010 */
[----:B------:R-:W-:Y:S01]  /*8280*/  FFMA R17, R81, R92, R17 ;  /* 0x0000005c51117223 */ /* 0x000fe20000000011 */
[C---:B------:R-:W-:Y:S01]  /*8290*/  FMUL R18, R78.reuse, R18 ;  /* 0x000000124e127220 */ /* 0x040fe20000400000 */
[C---:B------:R-:W-:Y:S01]  /*82a0*/  FMUL R19, R78.reuse, R19 ;  /* 0x000000134e137220 */ /* 0x040fe20000400000 */
[--C-:B------:R-:W-:Y:S01]  /*82b0*/  HADD2.F32 R96, -RZ, R152.reuse.H0_H0 ;  /* 0x20000098ff607230 */ /* 0x100fe20000004100 */
[----:B------:R-:W-:Y:S01]  /*82c0*/  F2FP.SATFINITE.E5M2.F32.PACK_AB_MERGE_C R14, R15, R14, RZ ;  /* 0x0000000e0f0e723e */ /* 0x000fe200048060ff */
[C---:B------:R-:W-:Y:S01]  /*82d0*/  FFMA R18, R81.reuse, R93, R18 ;  /* 0x0000005d51127223 */ /* 0x040fe20000000012 */
[C---:B------:R-:W-:Y:S01]  /*82e0*/  FFMA R19, R81.reuse, R94, R19 ;  /* 0x0000005e51137223 */ /* 0x040fe20000000013 */
[C---:B------:R-:W-:Y:S01]  /*82f0*/  FFMA R0, R81.reuse, R95, R0 ;  /* 0x0000005f51007223 */ /* 0x040fe20000000000 */
[----:B------:R-:W-:Y:S01]  /*8300*/  FFMA R2, R81, R97, R2 ;  /* 0x0000006151027223 */ /* 0x000fe20000000002 */
[----:B------:R-:W-:Y:S02]  /*8310*/  HADD2.F32 R99, -RZ, R152.H1_H1 ;  /* 0x30000098ff637230 */ /* 0x000fe40000004100 */
[C---:B------:R-:W-:Y:S01]  /*8320*/  FMUL R3, R78.reuse, R22 ;  /* 0x000000164e037220 */ /* 0x040fe20000400000 */
[----:B------:R-:W-:Y:S01]  /*8330*/  F2FP.SATFINITE.E5M2.F32.PACK_AB_MERGE_C R18, R19, R18, RZ ;  /* 0x000000121312723e */ /* 0x000fe200048060ff */
[C---:B------:R-:W-:Y:S01]  /*8340*/  FMUL R22, R78.reuse, R29 ;  /* 0x0000001d4e167220 */ /* 0x040fe20000400000 */
[C---:B------:R-:W-:Y:S01]  /*8350*/  FMUL R29, R78.reuse, R36 ;  /* 0x000000244e1d7220 */ /* 0x040fe20000400000 */
[C---:B------:R-:W-:Y:S01]  /*8360*/  FFMA R3, R81.reuse, R96, R3 ;  /* 0x0000006051037223 */ /* 0x040fe20000000003 */
[C---:B------:R-:W-:Y:S01]  /*8370*/  FMUL R6, R78.reuse, R23 ;  /* 0x000000174e067220 */ /* 0x040fe20000400000 */
[--C-:B------:R-:W-:Y:S02]  /*8380*/  HADD2.F32 R100, -RZ, R153.reuse.H0_H0 ;  /* 0x20000099ff647230 */ /* 0x100fe40000004100 */
[C---:B------:R-:W-:Y:S01]  /*8390*/  FMUL R11, R78.reuse, R26 ;  /* 0x0000001a4e0b7220 */ /* 0x040fe20000400000 */
[----:B------:R-:W-:Y:S02]  /*83a0*/  HADD2.F32 R103, -RZ, R153.H1_H1 ;  /* 0x30000099ff677230 */ /* 0x000fe40000004100 */
[C---:B------:R-:W-:Y:S01]  /*83b0*/  FFMA R6, R81.reuse, R99, R6 ;  /* 0x0000006351067223 */ /* 0x040fe20000000006 */
[C---:B------:R-:W-:Y:S01]  /*83c0*/  FFMA R7, R81.reuse, R98, R7 ;  /* 0x0000006251077223 */ /* 0x040fe20000000007 */
[C---:B------:R-:W-:Y:S01]  /*83d0*/  FFMA R10, R81.reuse, R101, R10 ;  /* 0x00000065510a7223 */ /* 0x040fe2000000000a */
[C---:B------:R-:W-:Y:S01]  /*83e0*/  FFMA R11, R81.reuse, R100, R11 ;  /* 0x00000064510b7223 */ /* 0x040fe2000000000b */
[----:B------:R-:W-:Y:S01]  /*83f0*/  FMUL R26, R78, R33 ;  /* 0x000000214e1a7220 */ /* 0x000fe20000400000 */
[----:B------:R-:W-:Y:S01]  /*8400*/  F2FP.SATFINITE.E5M2.F32.PACK_AB_MERGE_C R3, R6, R3, RZ ;  /* 0x000000030603723e */ /* 0x000fe200048060ff */
[C---:B------:R-:W-:Y:S01]  /*8410*/  FMUL R33, R78.reuse, R40 ;  /* 0x000000284e217220 */ /* 0x040fe20000400000 */
        /* <DEDUP_REMOVED lines=8> */
[C---:B------:R-:W-:Y:S01]  /*84a0*/  FMUL R30, R78.reuse, R37 ;  /* 0x000000254e1e7220 */ /* 0x040fe20000400000 */
[C---:B------:R-:W-:Y:S01]  /*84b0*/  FMUL R37, R78.reuse, R44 ;  /* 0x0000002c4e257220 */ /* 0x040fe20000400000 */
[C---:B------:R-:W-:Y:S01]  /*84c0*/  FMUL R24, R78.reuse, R31 ;  /* 0x0000001f4e187220 */ /* 0x040fe20000400000 */
[----:B------:R-:W-:Y:S01]  /*84d0*/  F2FP.F16.E5M2.UNPACK_B R158, R158.H1 ;  /* 0x0000009eff9e723e */ /* 0x000fe200030004ff */
[--C-:B------:R-:W-:Y:S02]  /*84e0*/  HADD2.F32 R108, -RZ, R155.reuse.H0_H0 ;  /* 0x2000009bff6c7230 */ /* 0x100fe40000004100 */
[----:B------:R-:W-:Y:S01]  /*84f0*/  FMUL R27, R78, R34 ;  /* 0x000000224e1b7220 */ /* 0x000fe20000400000 */
[----:B------:R-:W-:Y:S02]  /*8500*/  HADD2.F32 R111, -RZ, R155.H1_H1 ;  /* 0x3000009bff6f7230 */ /* 0x000fe40000004100 */
[C---:B------:R-:W-:Y:S01]  /*8510*/  FFMA R24, R81.reuse, R107, R24 ;  /* 0x0000006b51187223 */ /* 0x040fe20000000018 */
[----:B------:R-:W-:Y:S01]  /*8520*/  F2FP.F16.E5M2.UNPACK_B R159, R159.H1 ;  /* 0x0000009fff9f723e */ /* 0x000fe200030004ff */
[C---:B------:R-:W-:Y:S01]  /*8530*/  FFMA R25, R81.reuse, R106, R25 ;  /* 0x0000006a51197223 */ /* 0x040fe20000000019 */
[C---:B------:R-:W-:Y:S01]  /*8540*/  FFMA R26, R81.reuse, R109, R26 ;  /* 0x0000006d511a7223 */ /* 0x040fe2000000001a */
[----:B------:R-:W-:Y:S01]  /*8550*/  F2FP.F16.E5M2.UNPACK_B R160, R160.H1 ;  /* 0x000000a0ffa0723e */ /* 0x000fe200030004ff */
[C---:B------:R-:W-:Y:S01]  /*8560*/  FFMA R27, R81.reuse, R108, R27 ;  /* 0x0000006c511b7223 */ /* 0x040fe2000000001b */
[----:B------:R-:W-:Y:S01]  /*8570*/  F2FP.SATFINITE.E5M2.F32.PACK_AB_MERGE_C R6, R24, R23, RZ ;  /* 0x000000171806723e */ /* 0x000fe200048060ff */
[C---:B------:R-:W-:Y:S01]  /*8580*/  FMUL R34, R78.reuse, R41 ;  /* 0x000000294e227220 */ /* 0x040fe20000400000 */
[C---:B------:R-:W-:Y:S01]  /*8590*/  FMUL R41, R78.reuse, R48 ;  /* 0x000000304e297220 */ /* 0x040fe20000400000 */
[----:B------:R-:W-:Y:S01]  /*85a0*/  FMUL R28, R78, R35 ;  /* 0x000000234e1c7220 */ /* 0x000fe20000400000 */
[----:B------:R-:W-:Y:S01]  /*85b0*/  F2FP.F16.E5M2.UNPACK_B R161, R161.H1 ;  /* 0x000000a1ffa1723e */ /* 0x000fe200030004ff */
[--C-:B------:R-:W-:Y:S01]  /*85c0*/  HADD2.F32 R112, -RZ, R156.reuse.H0_H0 ;  /* 0x2000009cff707230 */ /* 0x100fe20000004100 */
[----:B------:R-:W-:Y:S01]  /*85d0*/  F2FP.SATFINITE.E5M2.F32.PACK_AB_MERGE_C R6, R22, R21, R6 ;  /* 0x000000151606723e */ /* 0x000fe20004806006 */
[C---:B------:R-:W-:Y:S01]  /*85e0*/  FFMA R28, R81.reuse, R111, R28 ;  /* 0x0000006f511c7223 */ /* 0x040fe2000000001c */
[C---:B------:R-:W-:Y:S01]  /*85f0*/  FFMA R29, R81.reuse, R110, R29 ;  /* 0x0000006e511d7223 */ /* 0x040fe2000000001d */
[C---:B------:R-:W-:Y:S01]  /*8600*/  FFMA R30, R81.reuse, R113, R30 ;  /* 0x00000071511e7223 */ /* 0x040fe2000000001e */
[----:B------:R-:W-:Y:S02]  /*8610*/  HADD2.F32 R115, -RZ, R156.H1_H1 ;  /* 0x3000009cff737230 */ /* 0x000fe40000004100 */
[C---:B------:R-:W-:Y:S01]  /*8620*/  FMUL R31, R78.reuse, R38 ;  /* 0x000000264e1f7220 */ /* 0x040fe20000400000 */
[----:B------:R-:W-:Y:S01]  /*8630*/  F2FP.F16.E5M2.UNPACK_B R162, R162.H1 ;  /* 0x000000a2ffa2723e */ /* 0x000fe200030004ff */
[C---:B------:R-:W-:Y:S01]  /*8640*/  FMUL R38, R78.reuse, R45 ;  /* 0x0000002d4e267220 */ /* 0x040fe20000400000 */
[C---:B------:R-:W-:Y:S01]  /*8650*/  FMUL R45, R78.reuse, R52 ;  /* 0x000000344e2d7220 */ /* 0x040fe20000400000 */
[----:B------:R-:W-:Y:S01]  /*8660*/  F2FP.F16.E5M2.UNPACK_B R163, R163.H1 ;  /* 0x000000a3ffa3723e */ /* 0x000fe200030004ff */
[----:B------:R-:W-:Y:S01]  /*8670*/  FFMA R31, R81, R112, R31 ;  /* 0x00000070511f7223 */ /* 0x000fe2000000001f */
[----:B------:R-:W-:Y:S01]  /*8680*/  FMUL R52, R78, R59 ;  /* 0x0000003b4e347220 */ /* 0x000fe20000400000 */
[----:B------:R-:W-:Y:S01]  /*8690*/  IADD3 R76, PT, PT, R76, 0x1, RZ ;  /* 0x000000014c4c7810 */ /* 0x000fe20007ffe0ff */
[C---:B------:R-:W-:Y:S01]  /*86a0*/  FMUL R59, R78.reuse, R66 ;  /* 0x000000424e3b7220 */ /* 0x040fe20000400000 */
[----:B------:R-:W-:Y:S01]  /*86b0*/  F2FP.SATFINITE.E5M2.F32.PACK_AB_MERGE_C R66, R13, R12, R14 ;  /* 0x0000000c0d42723e */ /* 0x000fe2000480600e */
[C---:B------:R-:W-:Y:S01]  /*86c0*/  FMUL R32, R78.reuse, R39 ;  /* 0x000000274e207220 */ /* 0x040fe20000400000 */
[--C-:B------:R-:W-:Y:S02]  /*86d0*/  HADD2.F32 R116, -RZ, R157.reuse.H0_H0 ;  /* 0x2000009dff747230 */ /* 0x100fe40000004100 */
[C---:B------:R-:W-:Y:S01]  /*86e0*/  FMUL R35, R78.reuse, R42 ;  /* 0x0000002a4e237220 */ /* 0x040fe20000400000 */
[----:B------:R-:W-:Y:S02]  /*86f0*/  HADD2.F32 R119, -RZ, R157.H1_H1 ;  /* 0x3000009dff777230 */ /* 0x000fe40000004100 */
[C---:B------:R-:W-:Y:S01]  /*8700*/  FFMA R32, R81.reuse, R115, R32 ;  /* 0x0000007351207223 */ /* 0x040fe20000000020 */
[----:B------:R-:W-:Y:S01]  /*8710*/  FMUL R36, R78, R43 ;  /* 0x0000002b4e247220 */ /* 0x000fe20000400000 */
[C---:B------:R-:W-:Y:S01]  /*8720*/  FFMA R33, R81.reuse, R114, R33 ;  /* 0x0000007251217223 */ /* 0x040fe20000000021 */
[C---:B------:R-:W-:Y:S01]  /*8730*/  FFMA R34, R81.reuse, R117, R34 ;  /* 0x0000007551227223 */ /* 0x040fe20000000022 */
[--C-:B------:R-:W-:Y:S01]  /*8740*/  HADD2.F32 R120, -RZ, R158.reuse.H0_H0 ;  /* 0x2000009eff787230 */ /* 0x100fe20000004100 */
[----:B------:R-:W-:Y:S01]  /*8750*/  F2FP.SATFINITE.E5M2.F32.PACK_AB_MERGE_C R32, R32, R31, RZ ;  /* 0x0000001f2020723e */ /* 0x000fe200048060ff */
[C---:B------:R-:W-:Y:S01]  /*8760*/  FFMA R35, R81.reuse, R116, R35 ;  /* 0x0000007451237223 */ /* 0x040fe20000000023 */
[----:B------:R-:W-:Y:S02]  /*8770*/  HADD2.F32 R123, -RZ, R158.H1_H1 ;  /* 0x3000009eff7b7230 */ /* 0x000fe40000004100 */
[----:B------:R-:W-:Y:S01]  /*8780*/  FMUL R39, R78, R46 ;  /* 0x0000002e4e277220 */ /* 0x000fe20000400000 */
[----:B------:R-:W-:Y:S01]  /*8790*/  F2FP.SATFINITE.E5M2.F32.PACK_AB_MERGE_C R32, R30, R29, R32 ;  /* 0x0000001d1e20723e */ /* 0x000fe20004806020 */
[C---:B------:R-:W-:Y:S01]  /*87a0*/  FFMA R36, R81.reuse, R119, R36 ;  /* 0x0000007751247223 */ /* 0x040fe20000000024 */
[C---:B------:R-:W-:Y:S01]  /*87b0*/  FMUL R40, R78.reuse, R47 ;  /* 0x0000002f4e287220 */ /* 0x040fe20000400000 */
[C---:B------:R-:W-:Y:S01]  /*87c0*/  FFMA R37, R81.reuse, R118, R37 ;  /* 0x0000007651257223 */ /* 0x040fe20000000025 */
[C---:B------:R-:W-:Y:S01]  /*87d0*/  FFMA R38, R81.reuse, R121, R38 ;  /* 0x0000007951267223 */ /* 0x040fe20000000026 */
[C---:B------:R-:W-:Y:S01]  /*87e0*/  FMUL R42, R78.reuse, R49 ;  /* 0x000000314e2a7220 */ /* 0x040fe20000400000 */
[--C-:B------:R-:W-:Y:S02]  /*87f0*/  HADD2.F32 R124, -RZ, R159.reuse.H0_H0 ;  /* 0x2000009fff7c7230 */ /* 0x100fe40000004100 */
[C---:B------:R-:W-:Y:S01]  /*8800*/  FFMA R39, R81.reuse, R120, R39 ;  /* 0x0000007851277223 */ /* 0x040fe20000000027 */
[----:B------:R-:W-:Y:S02]  /*8810*/  HADD2.F32 R127, -RZ, R159.H1_H1 ;  /* 0x3000009fff7f7230 */ /* 0x000fe40000004100 */
[C---:B------:R-:W-:Y:S01]  /*8820*/  FMUL R43, R78.reuse, R50 ;  /* 0x000000324e2b7220 */ /* 0x040fe20000400000 */
[C---:B------:R-:W-:Y:S01]  /*8830*/  FFMA R40, R81.reuse, R123, R40 ;  /* 0x0000007b51287223 */ /* 0x040fe20000000028 */
[C---:B------:R-:W-:Y:S01]  /*8840*/  FMUL R44, R78.reuse, R51 ;  /* 0x000000334e2c7220 */ /* 0x040fe20000400000 */
[C---:B------:R-:W-:Y:S01]  /*8850*/  FFMA R41, R81.reuse, R122, R41 ;  /* 0x0000007a51297223 */ /* 0x040fe20000000029 */
[C---:B------:R-:W-:Y:S01]  /*8860*/  FMUL R50, R78.reuse, R57 ;  /* 0x000000394e327220 */ /* 0x040fe20000400000 */
[C---:B------:R-:W-:Y:S01]  /*8870*/  FMUL R57, R78.reuse, R64 ;  /* 0x000000404e397220 */ /* 0x040fe20000400000 */
[----:B------:R-:W-:Y:S01]  /*8880*/  FFMA R42, R81, R125, R42 ;  /* 0x0000007d512a7223 */ /* 0x000fe2000000002a */
[C---:B------:R-:W-:Y:S01]  /*8890*/  FMUL R46, R78.reuse, R53 ;  /* 0x000000354e2e7220 */ /* 0x040fe20000400000 */
[--C-:B------:R-:W-:Y:S01]  /*88a0*/  HADD2.F32 R128, -RZ, R160.reuse.H0_H0 ;  /* 0x200000a0ff807230 */ /* 0x100fe20000004100 */
[----:B------:R-:W-:Y:S01]  /*88b0*/  F2FP.SATFINITE.E5M2.F32.PACK_AB_MERGE_C R64, R5, R4, R86 ;  /* 0x000000040540723e */ /* 0x000fe20004806056 */
[C---:B------:R-:W-:Y:S01]  /*88c0*/  FMUL R51, R78.reuse, R58 ;  /* 0x0000003a4e337220 */ /* 0x040fe20000400000 */
[C---:B------:R-:W-:Y:S01]  /*88d0*/  FMUL R53, R78.reuse, R60 ;  /* 0x0000003c4e357220 */ /* 0x040fe20000400000 */
[C---:B------:R-:W-:Y:S01]  /*88e0*/  FFMA R43, R81.reuse, R124, R43 ;  /* 0x0000007c512b7223 */ /* 0x040fe2000000002b */
[----:B------:R-:W-:Y:S02]  /*88f0*/  HADD2.F32 R131, -RZ, R160.H1_H1 ;  /* 0x300000a0ff837230 */ /* 0x000fe40000004100 */
[C---:B------:R-:W-:Y:S01]  /*8900*/  FMUL R47, R78.reuse, R54 ;  /* 0x000000364e2f7220 */ /* 0x040fe20000400000 */
[C---:B------:R-:W-:Y:S01]  /*8910*/  FMUL R58, R78.reuse, R65 ;  /* 0x000000414e3a7220 */ /* 0x040fe20000400000 */
[----:B------:R-:W-:Y:S01]  /*8920*/  FMUL R60, R78, R67 ;  /* 0x000000434e3c7220 */ /* 0x000fe20000400000 */
[----:B------:R-:W-:Y:S01]  /*8930*/  F2FP.SATFINITE.E5M2.F32.PACK_AB_MERGE_C R5, R20, R11, RZ ;  /* 0x0000000b1405723e */ /* 0x000fe200048060ff */
[----:B------:R-:W-:Y:S01]  /*8940*/  FFMA R44, R81, R127, R44 ;  /* 0x0000007f512c7223 */ /* 0x000fe2000000002c */
[C---:B------:R-:W-:Y:S01]  /*8950*/  FMUL R48, R78.reuse, R55 ;  /* 0x000000374e307220 */ /* 0x040fe20000400000 */
[----:B------:R-:W-:Y:S01]  /*8960*/  F2FP.SATFINITE.E5M2.F32.PACK_AB_MERGE_C R65, R9, R8, R138 ;  /* 0x000000080941723e */ /* 0x000fe2000480608a */
[----:B------:R-:W-:Y:S01]  /*8970*/  FFMA R45, R81, R126, R45 ;  /* 0x0000007e512d7223 */ /* 0x000fe2000000002d */
[----:B------:R-:W-:Y:S01]  /*8980*/  F2FP.SATFINITE.E5M2.F32.PACK_AB_MERGE_C R67, R17, R16, R18 ;  /* 0x000000101143723e */ /* 0x000fe20004806012 */
[----:B------:R-:W-:Y:S01]  /*8990*/  FMUL R49, R78, R56 ;  /* 0x000000384e317220 */ /* 0x000fe20000400000 */
[C---:B------:R-:W-:Y:S01]  /*89a0*/  FFMA R46, R81.reuse, R129, R46 ;  /* 0x00000081512e7223 */ /* 0x040fe2000000002e */
[--C-:B------:R-:W-:Y:S02]  /*89b0*/  HADD2.F32 R132, -RZ, R161.reuse.H0_H0 ;  /* 0x200000a1ff847230 */ /* 0x100fe40000004100 */
[C---:B------:R-:W-:Y:S01]  /*89c0*/  FFMA R47, R81.reuse, R128, R47 ;  /* 0x00000080512f7223 */ /* 0x040fe2000000002f */
[----:B------:R1:W-:Y:S01]  /*89d0*/  STS.128 [R172+UR49+0x6400], R64 ;  /* 0x00640040ac007988 */ /* 0x0003e20008000c31 */
[----:B------:R-:W-:Y:S01]  /*89e0*/  HADD2.F32 R135, -RZ, R161.H1_H1 ;  /* 0x300000a1ff877230 */ /* 0x000fe20000004100 */
[----:B------:R-:W-:Y:S01]  /*89f0*/  F2FP.SATFINITE.E5M2.F32.PACK_AB_MERGE_C R5, R10, R7, R5 ;  /* 0x000000070a05723e */ /* 0x000fe20004806005 */
[C---:B------:R-:W-:Y:S01]  /*8a00*/  FFMA R48, R81.reuse, R131, R48 ;  /* 0x0000008351307223 */ /* 0x040fe20000000030 */
[----:B------:R-:W-:Y:S01]  /*8a10*/  F2FP.SATFINITE.E5M2.F32.PACK_AB_MERGE_C R7, R28, R27, RZ ;  /* 0x0000001b1c07723e */ /* 0x000fe200048060ff */
        /* <DEDUP_REMOVED lines=8> */
[----:B------:R-:W-:Y:S01]  /*8aa0*/  FMUL R56, R78, R63 ;  /* 0x0000003f4e387220 */ /* 0x000fe20000400000 */
[----:B------:R-:W-:Y:S01]  /*8ab0*/  F2FP.SATFINITE.E5M2.F32.PACK_AB_MERGE_C R4, R2, R0, R3 ;  /* 0x000000000204723e */ /* 0x000fe20004806003 */
[C---:B------:R-:W-:Y:S01]  /*8ac0*/  FFMA R53, R81.reuse, R134, R53 ;  /* 0x0000008651357223 */ /* 0x040fe20000000035 */
[----:B------:R-:W-:Y:S01]  /*8ad0*/  F2FP.SATFINITE.E5M2.F32.PACK_AB_MERGE_C R7, R26, R25, R7 ;  /* 0x000000191a07723e */ /* 0x000fe20004806007 */
[C---:B------:R-:W-:Y:S01]  /*8ae0*/  FFMA R54, R81.reuse, R137, R54 ;  /* 0x0000008951367223 */ /* 0x040fe20000000036 */
[--C-:B------:R-:W-:Y:S02]  /*8af0*/  HADD2.F32 R84, -RZ, R163.reuse.H0_H0 ;  /* 0x200000a3ff547230 */ /* 0x100fe40000004100 */
[C---:B------:R-:W-:Y:S01]  /*8b00*/  FFMA R55, R81.reuse, R136, R55 ;  /* 0x0000008851377223 */ /* 0x040fe20000000037 */
[----:B------:R-:W-:Y:S01]  /*8b10*/  HADD2.F32 R85, -RZ, R163.H1_H1 ;  /* 0x300000a3ff557230 */ /* 0x000fe20000004100 */
[----:B------:R1:W-:Y:S01]  /*8b20*/  STS.128 [R204+0x6010], R4 ;  /* 0x00601004cc007388 */ /* 0x0003e20000000c00 */
[----:B------:R-:W-:Y:S01]  /*8b30*/  F2FP.SATFINITE.E5M2.F32.PACK_AB_MERGE_C R35, R36, R35, RZ ;  /* 0x000000232423723e */ /* 0x000fe200048060ff */
[C---:B------:R-:W-:Y:S01]  /*8b40*/  FFMA R56, R81.reuse, R139, R56 ;  /* 0x0000008b51387223 */ /* 0x040fe20000000038 */
[----:B------:R-:W-:Y:S01]  /*8b50*/  F2FP.SATFINITE.E5M2.F32.PACK_AB_MERGE_C R39, R40, R39, RZ ;  /* 0x000000272827723e */ /* 0x000fe200048060ff */
[C---:B------:R-:W-:Y:S01]  /*8b60*/  FFMA R57, R81.reuse, R82, R57 ;  /* 0x0000005251397223 */ /* 0x040fe20000000039 */
[----:B------:R-:W-:Y:S01]  /*8b70*/  F2FP.SATFINITE.E5M2.F32.PACK_AB_MERGE_C R43, R44, R43, RZ ;  /* 0x0000002b2c2b723e */ /* 0x000fe200048060ff */
[C---:B------:R-:W-:Y:S01]  /*8b80*/  FFMA R58, R81.reuse, R83, R58 ;  /* 0x00000053513a7223 */ /* 0x040fe2000000003a */
[C---:B------:R-:W-:Y:S01]  /*8b90*/  FFMA R59, R81.reuse, R84, R59 ;  /* 0x00000054513b7223 */ /* 0x040fe2000000003b */
[----:B------:R-:W-:Y:S01]  /*8ba0*/  F2FP.SATFINITE.E5M2.F32.PACK_AB_MERGE_C R33, R34, R33, R35 ;  /* 0x000000212221723e */ /* 0x000fe20004806023 */
        /* <DEDUP_REMOVED lines=11> */
[----:B------:R-:W-:Y:S05]  /*8c60*/  F2FP.SATFINITE.E5M2.F32.PACK_AB_MERGE_C R51, R58, R57, R59 ;  /* 0x000000393a33723e */ /* 0x000fea000480603b */
        /* <DEDUP_REMOVED lines=9> */
[----:B------:R-:W-:Y:S02]  /*8d00*/  UIADD3 UR8, UP0, UPT, UR52, 0x680, URZ ;  /* 0x0000068034087890 */ /* 0x000fe4000ff1e0ff */
[----:B------:R-:W-:Y:S02]  /*8d10*/  UIADD3 UR5, UPT, UPT, UR41, 0x40, URZ ;  /* 0x0000004029057890 */ /* 0x000fe4000fffe0ff */
[----:B------:R-:W-:Y:S02]  /*8d20*/  UIADD3 UR4, UPT, UPT, UR49, 0x6400, URZ ;  /* 0x0000640031047890 */ /* 0x000fe4000fffe0ff */
[----:B------:R-:W-:Y:S01]  /*8d30*/  UIADD3.X UR9, UPT, UPT, URZ, UR53, URZ, UP0, !UPT ;  /* 0x00000035ff097290 */ /* 0x000fe200087fe4ff */
[----:B------:R-:W-:Y:S01]  /*8d40*/  UMOV UR6, UR42 ;  /* 0x0000002a00067c82 */ /* 0x000fe20008000000 */
[----:B------:R-:W-:Y:S07]  /*8d50*/  UMOV UR7, UR36 ;  /* 0x0000002400077c82 */ /* 0x000fee0008000000 */
[----:B------:R2:W-:Y:S01]  /*8d60*/  UTMASTG.3D [UR4], [UR8] ;  /* 0x00000004080073b5 */ /* 0x0005e20008010000 */
[----:B------:R0:W-:Y:S01]  /*8d70*/  UTMACMDFLUSH ;  /* 0x00000000000079b7 */ /* 0x0001e20000000000 */
[----:B--2---:R-:W-:Y:S04]  /*8d80*/  DEPBAR.LE SB0, 0x1 ;  /* 0x000080400000791a */ /* 0x004fe80000000000 */
.L_x_125:
[----:B------:R-:W-:Y:S05]  /*8d90*/  BSYNC.RECONVERGENT B0 ;  /* 0x0000000000007941 */ /* 0x000fea0003800200 */
.L_x_124:
[----:B------:R-:W-:Y:S01]  /*8da0*/  BAR.SYNC.DEFER_BLOCKING 0x1, 0x80 ;  /* 0x0042000000007b1d */ /* 0x000fe20000010000 */
[----:B------:R-:W-:Y:S01]  /*8db0*/  ISETP.NE.AND P2, PT, R194, RZ, PT ;  /* 0x000000ffc200720c */ /* 0x000fe20003f45270 */
[----:B------:R-:W-:Y:S01]  /*8dc0*/  IMAD.IADD R20, R75, 0x1, R147 ;  /* 0x000000014b147824 */ /* 0x000fe200078e0293 */
[----:B------:R-:W-:Y:S01]  /*8dd0*/  ISETP.NE.AND P0, PT, R195, 0x2, PT ;  /* 0x00000002c300780c */ /* 0x000fe20003f05270 */
[----:B------:R-:W-:Y:S01]  /*8de0*/  IMAD.IADD R21, R77, 0x1, R170 ;  /* 0x000000014d157824 */ /* 0x000fe200078e02aa */
[----:B------:R-:W-:Y:S02]  /*8df0*/  ISETP.NE.AND P1, PT, R76, 0x4, PT ;  /* 0x000000044c00780c */ /* 0x000fe40003f25270 */
[----:B------:R-:W-:Y:S02]  /*8e00*/  SEL R3, RZ, 0x1, P0 ;  /* 0x00000001ff037807 */ /* 0x000fe40000000000 */
[----:B------:R-:W-:Y:S02]  /*8e10*/  SEL R0, RZ, 0x1, P1 ;  /* 0x00000001ff007807 */ /* 0x000fe40000800000 */
[----:B------:R-:W-:Y:S02]  /*8e20*/  LOP3.LUT R182, R182, R3, RZ, 0x3c, !PT ;  /* 0x00000003b6b67212 */ /* 0x000fe400078e3cff */
[----:B------:R-:W-:Y:S02]  /*8e30*/  LOP3.LUT R183, R183, R0, RZ, 0x3c, !PT ;  /* 0x00000000b7b77212 */ /* 0x000fe400078e3cff */
[----:B------:R-:W-:Y:S02]  /*8e40*/  @P2 R2UR UR36, R179 ;  /* 0x00000000b32422ca */ /* 0x000fe400000e0000 */
[----:B------:R-:W-:Y:S02]  /*8e50*/  SEL R195, R195, RZ, P0 ;  /* 0x000000ffc3c37207 */ /* 0x000fe40000000000 */
[----:B------:R-:W-:Y:S01]  /*8e60*/  SEL R76, R76, RZ, P1 ;  /* 0x000000ff4c4c7207 */ /* 0x000fe20000800000 */
[----:B------:R-:W-:Y:S10]  /*8e70*/  @P2 BRA `(.L_x_126) ;  /* 0xffffffc400bc2947 */ /* 0x000ff4000383ffff */
[----:B------:R-:W-:Y:S05]  /*8e80*/  EXIT ;  /* 0x000000000000794d */ /* 0x000fea0003800000 */
.L_x_20:
[----:B--2---:R2:W1:Y:S02]  /*8e90*/  SYNCS.PHASECHK.TRANS64.TRYWAIT P0, [R3+URZ+0x220], R2 ;  /* 0x00022002030075a7 */ /* 0x00446400080011ff */
[----:B-1----:R-:W-:Y:S05]  /*8ea0*/  @!P0 NANOSLEEP.SYNCS 0x989680 ;  /* 0x009896800000895d */ /* 0x002fea0003900000 */
[----:B------:R-:W1:Y:S02]  /*8eb0*/  @!P0 SYNCS.PHASECHK.TRANS64 P0, [R3+URZ+0x220], R2 ;  /* 0x00022002030085a7 */ /* 0x000e6400080010ff */
[----:B-1----:R-:W-:Y:S05]  /*8ec0*/  @!P0 BRA `(.L_x_20) ;  /* 0xfffffffc00f08947 */ /* 0x002fea000383ffff */
[----:B------:R-:W-:Y:S05]  /*8ed0*/  BRA `(.L_x_127) ;  /* 0xffffff88005c7947 */ /* 0x000fea000383ffff */
.L_x_23:
[----:B-1----:R-:W-:-:S07]  /*8ee0*/  MOV R2, UR33 ;  /* 0x0000002100027c02 */ /* 0x002fce0008000f00 */
.L_x_128:
[----:B-1----:R1:W2:Y:S02]  /*8ef0*/  SYNCS.PHASECHK.TRANS64.TRYWAIT P0, [R2+URZ+0xc0], R5 ;  /* 0x0000c005020075a7 */ /* 0x0022a400080011ff */
[----:B--2---:R-:W-:Y:S05]  /*8f00*/  @!P0 NANOSLEEP.SYNCS 0x989680 ;  /* 0x009896800000895d */ /* 0x004fea0003900000 */
[----:B------:R-:W2:Y:S02]  /*8f10*/  @!P0 SYNCS.PHASECHK.TRANS64 P0, [R2+URZ+0xc0], R5 ;  /* 0x0000c005020085a7 */ /* 0x000ea400080010ff */
[----:B--2---:R-:W-:Y:S05]  /*8f20*/  @!P0 BRA `(.L_x_128) ;  /* 0xfffffffc00f08947 */ /* 0x004fea000383ffff */
[----:B------:R-:W-:Y:S05]  /*8f30*/  BRA `(.L_x_22) ;  /* 0xffffff8800ac7947 */ /* 0x000fea000383ffff */
.L_x_29:
[----:B-1----:R-:W-:-:S07]  /*8f40*/  MOV R2, UR17 ;  /* 0x0000001100027c02 */ /* 0x002fce0008000f00 */
.L_x_129:
[----:B-1----:R1:W2:Y:S02]  /*8f50*/  SYNCS.PHASECHK.TRANS64.TRYWAIT P0, [R2+URZ+0xc0], R5 ;  /* 0x0000c005020075a7 */ /* 0x0022a400080011ff */
[----:B--2---:R-:W-:Y:S05]  /*8f60*/  @!P0 NANOSLEEP.SYNCS 0x989680 ;  /* 0x009896800000895d */ /* 0x004fea0003900000 */
[----:B------:R-:W2:Y:S02]  /*8f70*/  @!P0 SYNCS.PHASECHK.TRANS64 P0, [R2+URZ+0xc0], R5 ;  /* 0x0000c005020085a7 */ /* 0x000ea400080010ff */
[----:B--2---:R-:W-:Y:S05]  /*8f80*/  @!P0 BRA `(.L_x_129) ;  /* 0xfffffffc00f08947 */ /* 0x004fea000383ffff */
[----:B------:R-:W-:Y:S05]  /*8f90*/  BRA `(.L_x_28) ;  /* 0xffffff8c00507947 */ /* 0x000fea000383ffff */
.L_x_33:
[----:B-1----:R1:W2:Y:S02]  /*8fa0*/  SYNCS.PHASECHK.TRANS64.TRYWAIT P0, [R2+URZ+0x1b0], R3 ;  /* 0x0001b003020075a7 */ /* 0x0022a400080011ff */
[----:B--2---:R-:W-:Y:S05]  /*8fb0*/  @!P0 NANOSLEEP.SYNCS 0x989680 ;  /* 0x009896800000895d */ /* 0x004fea0003900000 */
[----:B------:R-:W2:Y:S02]  /*8fc0*/  @!P0 SYNCS.PHASECHK.TRANS64 P0, [R2+URZ+0x1b0], R3 ;  /* 0x0001b003020085a7 */ /* 0x000ea400080010ff */
[----:B--2---:R-:W-:Y:S05]  /*8fd0*/  @!P0 BRA `(.L_x_33) ;  /* 0xfffffffc00f08947 */ /* 0x004fea000383ffff */
[----:B------:R-:W-:Y:S05]  /*8fe0*/  BRA `(.L_x_130) ;  /* 0xffffff8c00dc7947 */ /* 0x000fea000383ffff */
.L_x_37:
[----:B----4-:R-:W-:-:S07]  /*8ff0*/  MOV R0, UR5 ;  /* 0x0000000500007c02 */ /* 0x010fce0008000f00 */
.L_x_131:
[----:B-1----:R1:W2:Y:S02]  /*9000*/  SYNCS.PHASECHK.TRANS64.TRYWAIT P0, [R0+URZ], R3 ;  /* 0x00000003000075a7 */ /* 0x0022a400080011ff */
[----:B--2---:R-:W-:Y:S05]  /*9010*/  @!P0 NANOSLEEP.SYNCS 0x989680 ;  /* 0x009896800000895d */ /* 0x004fea0003900000 */
[----:B------:R-:W2:Y:S02]  /*9020*/  @!P0 SYNCS.PHASECHK.TRANS64 P0, [R0+URZ], R3 ;  /* 0x00000003000085a7 */ /* 0x000ea400080010ff */
[----:B--2---:R-:W-:Y:S05]  /*9030*/  @!P0 BRA `(.L_x_131) ;  /* 0xfffffffc00f08947 */ /* 0x004fea000383ffff */
[----:B------:R-:W-:Y:S05]  /*9040*/  BRA `(.L_x_132) ;  /* 0xffffff94004c7947 */ /* 0x000fea000383ffff */
.L_x_38:
[----:B----4-:R-:W-:-:S07]  /*9050*/  MOV R0, UR5 ;  /* 0x0000000500007c02 */ /* 0x010fce0008000f00 */
.L_x_133:
[----:B-1----:R1:W2:Y:S02]  /*9060*/  SYNCS.PHASECHK.TRANS64.TRYWAIT P0, [R0+URZ], R3 ;  /* 0x00000003000075a7 */ /* 0x0022a400080011ff */
[----:B--2---:R-:W-:Y:S05]  /*9070*/  @!P0 NANOSLEEP.SYNCS 0x989680 ;  /* 0x009896800000895d */ /* 0x004fea0003900000 */
[----:B------:R-:W2:Y:S02]  /*9080*/  @!P0 SYNCS.PHASECHK.TRANS64 P0, [R0+URZ], R3 ;  /* 0x00000003000085a7 */ /* 0x000ea400080010ff */
[----:B--2---:R-:W-:Y:S05]  /*9090*/  @!P0 BRA `(.L_x_133) ;  /* 0xfffffffc00f08947 */ /* 0x004fea000383ffff */
[----:B------:R-:W-:Y:S05]  /*90a0*/  BRA `(.L_x_134) ;  /* 0xffffff9400587947 */ /* 0x000fea000383ffff */
.L_x_39:
[----:B----4-:R-:W-:-:S07]  /*90b0*/  MOV R0, UR5 ;  /* 0x0000000500007c02 */ /* 0x010fce0008000f00 */
.L_x_135:
[----:B-1----:R1:W2:Y:S02]  /*90c0*/  SYNCS.PHASECHK.TRANS64.TRYWAIT P0, [R0+URZ], R3 ;  /* 0x00000003000075a7 */ /* 0x0022a400080011ff */
[----:B--2---:R-:W-:Y:S05]  /*90d0*/  @!P0 NANOSLEEP.SYNCS 0x989680 ;  /* 0x009896800000895d */ /* 0x004fea0003900000 */
[----:B------:R-:W2:Y:S02]  /*90e0*/  @!P0 SYNCS.PHASECHK.TRANS64 P0, [R0+URZ], R3 ;  /* 0x00000003000085a7 */ /* 0x000ea400080010ff */
[----:B--2---:R-:W-:Y:S05]  /*90f0*/  @!P0 BRA `(.L_x_135) ;  /* 0xfffffffc00f08947 */ /* 0x004fea000383ffff */
[----:B------:R-:W-:Y:S05]  /*9100*/  BRA `(.L_x_136) ;  /* 0xffffff9400647947 */ /* 0x000fea000383ffff */
.L_x_40:
[----:B----4-:R-:W-:-:S07]  /*9110*/  MOV R0, UR5 ;  /* 0x0000000500007c02 */ /* 0x010fce0008000f00 */
.L_x_137:
[----:B-1----:R1:W2:Y:S02]  /*9120*/  SYNCS.PHASECHK.TRANS64.TRYWAIT P0, [R0+URZ], R3 ;  /* 0x00000003000075a7 */ /* 0x0022a400080011ff */
[----:B--2---:R-:W-:Y:S05]  /*9130*/  @!P0 NANOSLEEP.SYNCS 0x989680 ;  /* 0x009896800000895d */ /* 0x004fea0003900000 */
[----:B------:R-:W2:Y:S02]  /*9140*/  @!P0 SYNCS.PHASECHK.TRANS64 P0, [R0+URZ], R3 ;  /* 0x00000003000085a7 */ /* 0x000ea400080010ff */
[----:B--2---:R-:W-:Y:S05]  /*9150*/  @!P0 BRA `(.L_x_137) ;  /* 0xfffffffc00f08947 */ /* 0x004fea000383ffff */
[----:B------:R-:W-:Y:S05]  /*9160*/  BRA `(.L_x_138) ;  /* 0xffffff9400707947 */ /* 0x000fea000383ffff */
.L_x_41:
[----:B----4-:R-:W-:-:S07]  /*9170*/  MOV R0, UR5 ;  /* 0x0000000500007c02 */ /* 0x010fce0008000f00 */
.L_x_139:
[----:B-1----:R1:W2:Y:S02]  /*9180*/  SYNCS.PHASECHK.TRANS64.TRYWAIT P0, [R0+URZ], R3 ;  /* 0x00000003000075a7 */ /* 0x0022a400080011ff */
[----:B--2---:R-:W-:Y:S05]  /*9190*/  @!P0 NANOSLEEP.SYNCS 0x989680 ;  /* 0x009896800000895d */ /* 0x004fea0003900000 */
[----:B------:R-:W2:Y:S02]  /*91a0*/  @!P0 SYNCS.PHASECHK.TRANS64 P0, [R0+URZ], R3 ;  /* 0x00000003000085a7 */ /* 0x000ea400080010ff */
[----:B--2---:R-:W-:Y:S05]  /*91b0*/  @!P0 BRA `(.L_x_139) ;  /* 0xfffffffc00f08947 */ /* 0x004fea000383ffff */
[----:B------:R-:W-:Y:S05]  /*91c0*/  BRA `(.L_x_140) ;  /* 0xffffff94007c7947 */ /* 0x000fea000383ffff */
.L_x_42:
[----:B----4-:R-:W-:-:S07]  /*91d0*/  MOV R0, UR5 ;  /* 0x0000000500007c02 */ /* 0x010fce0008000f00 */
.L_x_141:
[----:B-1----:R1:W2:Y:S02]  /*91e0*/  SYNCS.PHASECHK.TRANS64.TRYWAIT P0, [R0+URZ], R3 ;  /* 0x00000003000075a7 */ /* 0x0022a400080011ff */
[----:B--2---:R-:W-:Y:S05]  /*91f0*/  @!P0 NANOSLEEP.SYNCS 0x989680 ;  /* 0x009896800000895d */ /* 0x004fea0003900000 */
[----:B------:R-:W2:Y:S02]  /*9200*/  @!P0 SYNCS.PHASECHK.TRANS64 P0, [R0+URZ], R3 ;  /* 0x00000003000085a7 */ /* 0x000ea400080010ff */
[----:B--2---:R-:W-:Y:S05]  /*9210*/  @!P0 BRA `(.L_x_141) ;  /* 0xfffffffc00f08947 */ /* 0x004fea000383ffff */
[----:B------:R-:W-:Y:S05]  /*9220*/  BRA `(.L_x_142) ;  /* 0xffffff9400887947 */ /* 0x000fea000383ffff */
.L_x_43:
[----:B----4-:R-:W-:-:S07]  /*9230*/  MOV R0, UR5 ;  /* 0x0000000500007c02 */ /* 0x010fce0008000f00 */
.L_x_143:
[----:B-1----:R1:W2:Y:S02]  /*9240*/  SYNCS.PHASECHK.TRANS64.TRYWAIT P0, [R0+URZ], R3 ;  /* 0x00000003000075a7 */ /* 0x0022a400080011ff */
[----:B--2---:R-:W-:Y:S05]  /*9250*/  @!P0 NANOSLEEP.SYNCS 0x989680 ;  /* 0x009896800000895d */ /* 0x004fea0003900000 */
[----:B------:R-:W2:Y:S02]  /*9260*/  @!P0 SYNCS.PHASECHK.TRANS64 P0, [R0+URZ], R3 ;  /* 0x00000003000085a7 */ /* 0x000ea400080010ff */
[----:B--2---:R-:W-:Y:S05]  /*9270*/  @!P0 BRA `(.L_x_143) ;  /* 0xfffffffc00f08947 */ /* 0x004fea000383ffff */
[----:B------:R-:W-:Y:S05]  /*9280*/  BRA `(.L_x_144) ;  /* 0xffffff9400947947 */ /* 0x000fea000383ffff */
.L_x_44:
[----:B----4-:R-:W-:-:S07]  /*9290*/  MOV R0, UR5 ;  /* 0x0000000500007c02 */ /* 0x010fce0008000f00 */
.L_x_145:
[----:B-1----:R1:W2:Y:S02]  /*92a0*/  SYNCS.PHASECHK.TRANS64.TRYWAIT P0, [R0+URZ], R3 ;  /* 0x00000003000075a7 */ /* 0x0022a400080011ff */
[----:B--2---:R-:W-:Y:S05]  /*92b0*/  @!P0 NANOSLEEP.SYNCS 0x989680 ;  /* 0x009896800000895d */ /* 0x004fea0003900000 */
[----:B------:R-:W2:Y:S02]  /*92c0*/  @!P0 SYNCS.PHASECHK.TRANS64 P0, [R0+URZ], R3 ;  /* 0x00000003000085a7 */ /* 0x000ea400080010ff */
[----:B--2---:R-:W-:Y:S05]  /*92d0*/  @!P0 BRA `(.L_x_145) ;  /* 0xfffffffc00f08947 */ /* 0x004fea000383ffff */
[----:B------:R-:W-:Y:S05]  /*92e0*/  BRA `(.L_x_146) ;  /* 0xffffff9400a07947 */ /* 0x000fea000383ffff */
.L_x_45:
[----:B----4-:R-:W-:-:S07]  /*92f0*/  MOV R0, UR5 ;  /* 0x0000000500007c02 */ /* 0x010fce0008000f00 */
.L_x_147:
[----:B-1----:R1:W2:Y:S02]  /*9300*/  SYNCS.PHASECHK.TRANS64.TRYWAIT P0, [R0+URZ], R3 ;  /* 0x00000003000075a7 */ /* 0x0022a400080011ff */
[----:B--2---:R-:W-:Y:S05]  /*9310*/  @!P0 NANOSLEEP.SYNCS 0x989680 ;  /* 0x009896800000895d */ /* 0x004fea0003900000 */
[----:B------:R-:W2:Y:S02]  /*9320*/  @!P0 SYNCS.PHASECHK.TRANS64 P0, [R0+URZ], R3 ;  /* 0x00000003000085a7 */ /* 0x000ea400080010ff */
[----:B--2---:R-:W-:Y:S05]  /*9330*/  @!P0 BRA `(.L_x_147) ;  /* 0xfffffffc00f08947 */ /* 0x004fea000383ffff */
[----:B------:R-:W-:Y:S05]  /*9340*/  BRA `(.L_x_148) ;  /* 0xffffff9400ac7947 */ /* 0x000fea000383ffff */
.L_x_46:
[----:B----4-:R-:W-:-:S07]  /*9350*/  MOV R0, UR5 ;  /* 0x0000000500007c02 */ /* 0x010fce0008000f00 */
.L_x_149:
[----:B-1----:R1:W2:Y:S02]  /*9360*/  SYNCS.PHASECHK.TRANS64.TRYWAIT P0, [R0+URZ], R3 ;  /* 0x00000003000075a7 */ /* 0x0022a400080011ff */
[----:B--2---:R-:W-:Y:S05]  /*9370*/  @!P0 NANOSLEEP.SYNCS 0x989680 ;  /* 0x009896800000895d */ /* 0x004fea0003900000 */
[----:B------:R-:W2:Y:S02]  /*9380*/  @!P0 SYNCS.PHASECHK.TRANS64 P0, [R0+URZ], R3 ;  /* 0x00000003000085a7 */ /* 0x000ea400080010ff */
[----:B--2---:R-:W-:Y:S05]  /*9390*/  @!P0 BRA `(.L_x_149) ;  /* 0xfffffffc00f08947 */ /* 0x004fea000383ffff */
[----:B------:R-:W-:Y:S05]  /*93a0*/  BRA `(.L_x_150) ;  /* 0xffffff9400b87947 */ /* 0x000fea000383ffff */
.L_x_47:
[----:B----4-:R-:W-:-:S07]  /*93b0*/  MOV R0, UR5 ;  /* 0x0000000500007c02 */ /* 0x010fce0008000f00 */
.L_x_151:
[----:B-1----:R1:W2:Y:S02]  /*93c0*/  SYNCS.PHASECHK.TRANS64.TRYWAIT P0, [R0+URZ], R3 ;  /* 0x00000003000075a7 */ /* 0x0022a400080011ff */
[----:B--2---:R-:W-:Y:S05]  /*93d0*/  @!P0 NANOSLEEP.SYNCS 0x989680 ;  /* 0x009896800000895d */ /* 0x004fea0003900000 */
[----:B------:R-:W2:Y:S02]  /*93e0*/  @!P0 SYNCS.PHASECHK.TRANS64 P0, [R0+URZ], R3 ;  /* 0x00000003000085a7 */ /* 0x000ea400080010ff */
[----:B--2---:R-:W-:Y:S05]  /*93f0*/  @!P0 BRA `(.L_x_151) ;  /* 0xfffffffc00f08947 */ /* 0x004fea000383ffff */
[----:B------:R-:W-:Y:S05]  /*9400*/  BRA `(.L_x_152) ;  /* 0xffffff9400c47947 */ /* 0x000fea000383ffff */
.L_x_48:
[----:B----4-:R-:W-:-:S07]  /*9410*/  MOV R0, UR5 ;  /* 0x0000000500007c02 */ /* 0x010fce0008000f00 */
.L_x_153:
[----:B-1----:R1:W2:Y:S02]  /*9420*/  SYNCS.PHASECHK.TRANS64.TRYWAIT P0, [R0+URZ], R3 ;  /* 0x00000003000075a7 */ /* 0x0022a400080011ff */
[----:B--2---:R-:W-:Y:S05]  /*9430*/  @!P0 NANOSLEEP.SYNCS 0x989680 ;  /* 0x009896800000895d */ /* 0x004fea0003900000 */
[----:B------:R-:W2:Y:S02]  /*9440*/  @!P0 SYNCS.PHASECHK.TRANS64 P0, [R0+URZ], R3 ;  /* 0x00000003000085a7 */ /* 0x000ea400080010ff */
[----:B--2---:R-:W-:Y:S05]  /*9450*/  @!P0 BRA `(.L_x_153) ;  /* 0xfffffffc00f08947 */ /* 0x004fea000383ffff */
[----:B------:R-:W-:Y:S05]  /*9460*/  BRA `(.L_x_154) ;  /* 0xffffff9400d07947 */ /* 0x000fea000383ffff */
.L_x_49:
[----:B----4-:R-:W-:-:S07]  /*9470*/  MOV R0, UR5 ;  /* 0x0000000500007c02 */ /* 0x010fce0008000f00 */
.L_x_155:
[----:B-1----:R1:W2:Y:S02]  /*9480*/  SYNCS.PHASECHK.TRANS64.TRYWAIT P0, [R0+URZ], R3 ;  /* 0x00000003000075a7 */ /* 0x0022a400080011ff */
[----:B--2---:R-:W-:Y:S05]  /*9490*/  @!P0 NANOSLEEP.SYNCS 0x989680 ;  /* 0x009896800000895d */ /* 0x004fea0003900000 */
[----:B------:R-:W2:Y:S02]  /*94a0*/  @!P0 SYNCS.PHASECHK.TRANS64 P0, [R0+URZ], R3 ;  /* 0x00000003000085a7 */ /* 0x000ea400080010ff */
[----:B--2---:R-:W-:Y:S05]  /*94b0*/  @!P0 BRA `(.L_x_155) ;  /* 0xfffffffc00f08947 */ /* 0x004fea000383ffff */
[----:B------:R-:W-:Y:S05]  /*94c0*/  BRA `(.L_x_156) ;  /* 0xffffff9400dc7947 */ /* 0x000fea000383ffff */
.L_x_50:
[----:B----4-:R-:W-:-:S07]  /*94d0*/  MOV R0, UR5 ;  /* 0x0000000500007c02 */ /* 0x010fce0008000f00 */
.L_x_157:
[----:B-1----:R1:W2:Y:S02]  /*94e0*/  SYNCS.PHASECHK.TRANS64.TRYWAIT P0, [R0+URZ], R3 ;  /* 0x00000003000075a7 */ /* 0x0022a400080011ff */
[----:B--2---:R-:W-:Y:S05]  /*94f0*/  @!P0 NANOSLEEP.SYNCS 0x989680 ;  /* 0x009896800000895d */ /* 0x004fea0003900000 */
[----:B------:R-:W2:Y:S02]  /*9500*/  @!P0 SYNCS.PHASECHK.TRANS64 P0, [R0+URZ], R3 ;  /* 0x00000003000085a7 */ /* 0x000ea400080010ff */
[----:B--2---:R-:W-:Y:S05]  /*9510*/  @!P0 BRA `(.L_x_157) ;  /* 0xfffffffc00f08947 */ /* 0x004fea000383ffff */
[----:B------:R-:W-:Y:S05]  /*9520*/  BRA `(.L_x_158) ;  /* 0xffffff9400e87947 */ /* 0x000fea000383ffff */
.L_x_51:
[----:B----4-:R-:W-:-:S07]  /*9530*/  MOV R0, UR5 ;  /* 0x0000000500007c02 */ /* 0x010fce0008000f00 */
.L_x_159:
[----:B-1----:R1:W2:Y:S02]  /*9540*/  SYNCS.PHASECHK.TRANS64.TRYWAIT P0, [R0+URZ], R3 ;  /* 0x00000003000075a7 */ /* 0x0022a400080011ff */
[----:B--2---:R-:W-:Y:S05]  /*9550*/  @!P0 NANOSLEEP.SYNCS 0x989680 ;  /* 0x009896800000895d */ /* 0x004fea0003900000 */
[----:B------:R-:W2:Y:S02]  /*9560*/  @!P0 SYNCS.PHASECHK.TRANS64 P0, [R0+URZ], R3 ;  /* 0x00000003000085a7 */ /* 0x000ea400080010ff */
[----:B--2---:R-:W-:Y:S05]  /*9570*/  @!P0 BRA `(.L_x_159) ;  /* 0xfffffffc00f08947 */ /* 0x004fea000383ffff */
[----:B------:R-:W-:Y:S05]  /*9580*/  BRA `(.L_x_160) ;  /* 0xffffff9400f47947 */ /* 0x000fea000383ffff */
.L_x_52:
[----:B----4-:R-:W-:-:S07]  /*9590*/  MOV R0, UR5 ;  /* 0x0000000500007c02 */ /* 0x010fce0008000f00 */
.L_x_161:
[----:B-1----:R1:W2:Y:S02]  /*95a0*/  SYNCS.PHASECHK.TRANS64.TRYWAIT P0, [R0+URZ], R3 ;  /* 0x00000003000075a7 */ /* 0x0022a400080011ff */
[----:B--2---:R-:W-:Y:S05]  /*95b0*/  @!P0 NANOSLEEP.SYNCS 0x989680 ;  /* 0x009896800000895d */ /* 0x004fea0003900000 */
[----:B------:R-:W2:Y:S02]  /*95c0*/  @!P0 SYNCS.PHASECHK.TRANS64 P0, [R0+URZ], R3 ;  /* 0x00000003000085a7 */ /* 0x000ea400080010ff */
[----:B--2---:R-:W-:Y:S05]  /*95d0*/  @!P0 BRA `(.L_x_161) ;  /* 0xfffffffc00f08947 */ /* 0x004fea000383ffff */
[----:B------:R-:W-:Y:S05]  /*95e0*/  BRA `(.L_x_162) ;  /* 0xffffff9800007947 */ /* 0x000fea000383ffff */
.L_x_53:
[----:B----4-:R-:W-:-:S07]  /*95f0*/  MOV R0, UR5 ;  /* 0x0000000500007c02 */ /* 0x010fce0008000f00 */
.L_x_163:
[----:B-1----:R1:W2:Y:S02]  /*9600*/  SYNCS.PHASECHK.TRANS64.TRYWAIT P0, [R0+URZ], R3 ;  /* 0x00000003000075a7 */ /* 0x0022a400080011ff */
[----:B--2---:R-:W-:Y:S05]  /*9610*/  @!P0 NANOSLEEP.SYNCS 0x989680 ;  /* 0x009896800000895d */ /* 0x004fea0003900000 */
[----:B------:R-:W2:Y:S02]  /*9620*/  @!P0 SYNCS.PHASECHK.TRANS64 P0, [R0+URZ], R3 ;  /* 0x00000003000085a7 */ /* 0x000ea400080010ff */
[----:B--2---:R-:W-:Y:S05]  /*9630*/  @!P0 BRA `(.L_x_163) ;  /* 0xfffffffc00f08947 */ /* 0x004fea000383ffff */
[----:B------:R-:W-:Y:S05]  /*9640*/  BRA `(.L_x_164) ;  /* 0xffffff98000c7947 */ /* 0x000fea000383ffff */
.L_x_54:
[----:B----4-:R-:W-:-:S07]  /*9650*/  MOV R0, UR5 ;  /* 0x0000000500007c02 */ /* 0x010fce0008000f00 */
.L_x_165:
[----:B-1----:R1:W2:Y:S02]  /*9660*/  SYNCS.PHASECHK.TRANS64.TRYWAIT P0, [R0+URZ], R3 ;  /* 0x00000003000075a7 */ /* 0x0022a400080011ff */
[----:B--2---:R-:W-:Y:S05]  /*9670*/  @!P0 NANOSLEEP.SYNCS 0x989680 ;  /* 0x009896800000895d */ /* 0x004fea0003900000 */
[----:B------:R-:W2:Y:S02]  /*9680*/  @!P0 SYNCS.PHASECHK.TRANS64 P0, [R0+URZ], R3 ;  /* 0x00000003000085a7 */ /* 0x000ea400080010ff */
[----:B--2---:R-:W-:Y:S05]  /*9690*/  @!P0 BRA `(.L_x_165) ;  /* 0xfffffffc00f08947 */ /* 0x004fea000383ffff */
[----:B------:R-:W-:Y:S05]  /*96a0*/  BRA `(.L_x_166) ;  /* 0xffffff9800187947 */ /* 0x000fea000383ffff */
.L_x_55:
[----:B----4-:R-:W-:-:S07]  /*96b0*/  MOV R0, UR5 ;  /* 0x0000000500007c02 */ /* 0x010fce0008000f00 */
.L_x_167:
[----:B-1----:R1:W2:Y:S02]  /*96c0*/  SYNCS.PHASECHK.TRANS64.TRYWAIT P0, [R0+URZ], R3 ;  /* 0x00000003000075a7 */ /* 0x0022a400080011ff */
[----:B--2---:R-:W-:Y:S05]  /*96d0*/  @!P0 NANOSLEEP.SYNCS 0x989680 ;  /* 0x009896800000895d */ /* 0x004fea0003900000 */
[----:B------:R-:W2:Y:S02]  /*96e0*/  @!P0 SYNCS.PHASECHK.TRANS64 P0, [R0+URZ], R3 ;  /* 0x00000003000085a7 */ /* 0x000ea400080010ff */
[----:B--2---:R-:W-:Y:S05]  /*96f0*/  @!P0 BRA `(.L_x_167) ;  /* 0xfffffffc00f08947 */ /* 0x004fea000383ffff */
[----:B------:R-:W-:Y:S05]  /*9700*/  BRA `(.L_x_168) ;  /* 0xffffff9800247947 */ /* 0x000fea000383ffff */
.L_x_56:
[----:B----4-:R-:W-:-:S07]  /*9710*/  MOV R0, UR5 ;  /* 0x0000000500007c02 */ /* 0x010fce0008000f00 */
.L_x_169:
[----:B-1----:R1:W2:Y:S02]  /*9720*/  SYNCS.PHASECHK.TRANS64.TRYWAIT P0, [R0+URZ], R3 ;  /* 0x00000003000075a7 */ /* 0x0022a400080011ff */
[----:B--2---:R-:W-:Y:S05]  /*9730*/  @!P0 NANOSLEEP.SYNCS 0x989680 ;  /* 0x009896800000895d */ /* 0x004fea0003900000 */
[----:B------:R-:W2:Y:S02]  /*9740*/  @!P0 SYNCS.PHASECHK.TRANS64 P0, [R0+URZ], R3 ;  /* 0x00000003000085a7 */ /* 0x000ea400080010ff */
[----:B--2---:R-:W-:Y:S05]  /*9750*/  @!P0 BRA `(.L_x_169) ;  /* 0xfffffffc00f08947 */ /* 0x004fea000383ffff */
[----:B------:R-:W-:Y:S05]  /*9760*/  BRA `(.L_x_170) ;  /* 0xffffff9800307947 */ /* 0x000fea000383ffff */
.L_x_57:
[----:B----4-:R-:W-:-:S07]  /*9770*/  MOV R0, UR5 ;  /* 0x0000000500007c02 */ /* 0x010fce0008000f00 */
.L_x_171:
[----:B-1----:R1:W2:Y:S02]  /*9780*/  SYNCS.PHASECHK.TRANS64.TRYWAIT P0, [R0+URZ], R3 ;  /* 0x00000003000075a7 */ /* 0x0022a400080011ff */
[----:B--2---:R-:W-:Y:S05]  /*9790*/  @!P0 NANOSLEEP.SYNCS 0x989680 ;  /* 0x009896800000895d */ /* 0x004fea0003900000 */
[----:B------:R-:W2:Y:S02]  /*97a0*/  @!P0 SYNCS.PHASECHK.TRANS64 P0, [R0+URZ], R3 ;  /* 0x00000003000085a7 */ /* 0x000ea400080010ff */
[----:B--2---:R-:W-:Y:S05]  /*97b0*/  @!P0 BRA `(.L_x_171) ;  /* 0xfffffffc00f08947 */ /* 0x004fea000383ffff */
[----:B------:R-:W-:Y:S05]  /*97c0*/  BRA `(.L_x_172) ;  /* 0xffffff98003c7947 */ /* 0x000fea000383ffff */
.L_x_58:
[----:B----4-:R-:W-:-:S07]  /*97d0*/  MOV R0, UR5 ;  /* 0x0000000500007c02 */ /* 0x010fce0008000f00 */
.L_x_173:
[----:B-1----:R1:W2:Y:S02]  /*97e0*/  SYNCS.PHASECHK.TRANS64.TRYWAIT P0, [R0+URZ], R3 ;  /* 0x00000003000075a7 */ /* 0x0022a400080011ff */
[----:B--2---:R-:W-:Y:S05]  /*97f0*/  @!P0 NANOSLEEP.SYNCS 0x989680 ;  /* 0x009896800000895d */ /* 0x004fea0003900000 */
[----:B------:R-:W2:Y:S02]  /*9800*/  @!P0 SYNCS.PHASECHK.TRANS64 P0, [R0+URZ], R3 ;  /* 0x00000003000085a7 */ /* 0x000ea400080010ff */
[----:B--2---:R-:W-:Y:S05]  /*9810*/  @!P0 BRA `(.L_x_173) ;  /* 0xfffffffc00f08947 */ /* 0x004fea000383ffff */
[----:B------:R-:W-:Y:S05]  /*9820*/  BRA `(.L_x_174) ;  /* 0xffffff9800487947 */ /* 0x000fea000383ffff */
.L_x_59:
[----:B----4-:R-:W-:-:S07]  /*9830*/  MOV R0, UR5 ;  /* 0x0000000500007c02 */ /* 0x010fce0008000f00 */
.L_x_175:
[----:B-1----:R1:W2:Y:S02]  /*9840*/  SYNCS.PHASECHK.TRANS64.TRYWAIT P0, [R0+URZ], R3 ;  /* 0x00000003000075a7 */ /* 0x0022a400080011ff */
[----:B--2---:R-:W-:Y:S05]  /*9850*/  @!P0 NANOSLEEP.SYNCS 0x989680 ;  /* 0x009896800000895d */ /* 0x004fea0003900000 */
[----:B------:R-:W2:Y:S02]  /*9860*/  @!P0 SYNCS.PHASECHK.TRANS64 P0, [R0+URZ], R3 ;  /* 0x00000003000085a7 */ /* 0x000ea400080010ff */
[----:B--2---:R-:W-:Y:S05]  /*9870*/  @!P0 BRA `(.L_x_175) ;  /* 0xfffffffc00f08947 */ /* 0x004fea000383ffff */
[----:B------:R-:W-:Y:S05]  /*9880*/  BRA `(.L_x_176) ;  /* 0xffffff9800547947 */ /* 0x000fea000383ffff */
.L_x_62:
[----:B-1----:R1:W2:Y:S02]  /*9890*/  SYNCS.PHASECHK.TRANS64.TRYWAIT P0, [R0+URZ+0x210], R5 ;  /* 0x00021005000075a7 */ /* 0x0022a400080011ff */
[----:B--2---:R-:W-:Y:S05]  /*98a0*/  @!P0 NANOSLEEP.SYNCS 0x989680 ;  /* 0x009896800000895d */ /* 0x004fea0003900000 */
[----:B------:R-:W2:Y:S02]  /*98b0*/  @!P0 SYNCS.PHASECHK.TRANS64 P0, [R0+URZ+0x210], R5 ;  /* 0x00021005000085a7 */ /* 0x000ea400080010ff */
[----:B--2---:R-:W-:Y:S05]  /*98c0*/  @!P0 BRA `(.L_x_62) ;  /* 0xfffffffc00f08947 */ /* 0x004fea000383ffff */
[----:B------:R-:W-:Y:S05]  /*98d0*/  BRA `(.L_x_177) ;  /* 0xffffff9800b07947 */ /* 0x000fea000383ffff */
.L_x_63:
[----:B------:R-:W-:-:S07]  /*98e0*/  MOV R0, UR5 ;  /* 0x0000000500007c02 */ /* 0x000fce0008000f00 */
.L_x_178:
[----:B-1----:R1:W2:Y:S02]  /*98f0*/  SYNCS.PHASECHK.TRANS64.TRYWAIT P0, [R0+URZ+0x1c0], R5 ;  /* 0x0001c005000075a7 */ /* 0x0022a400080011ff */
[----:B--2---:R-:W-:Y:S05]  /*9900*/  @!P0 NANOSLEEP.SYNCS 0x989680 ;  /* 0x009896800000895d */ /* 0x004fea0003900000 */
[----:B------:R-:W2:Y:S02]  /*9910*/  @!P0 SYNCS.PHASECHK.TRANS64 P0, [R0+URZ+0x1c0], R5 ;  /* 0x0001c005000085a7 */ /* 0x000ea400080010ff */
[----:B--2---:R-:W-:Y:S05]  /*9920*/  @!P0 BRA `(.L_x_178) ;  /* 0xfffffffc00f08947 */ /* 0x004fea000383ffff */
[----:B------:R-:W-:Y:S05]  /*9930*/  BRA `(.L_x_179) ;  /* 0xffffff9800c07947 */ /* 0x000fea000383ffff */
.L_x_64:
[----:B-1----:R1:W2:Y:S02]  /*9940*/  SYNCS.PHASECHK.TRANS64.TRYWAIT P1, [R0+URZ+0x1b0], R5 ;  /* 0x0001b005000075a7 */ /* 0x0022a400080211ff */
[----:B--2---:R-:W-:Y:S05]  /*9950*/  @!P1 NANOSLEEP.SYNCS 0x989680 ;  /* 0x009896800000995d */ /* 0x004fea0003900000 */
[----:B------:R-:W2:Y:S02]  /*9960*/  @!P1 SYNCS.PHASECHK.TRANS64 P1, [R0+URZ+0x1b0], R5 ;  /* 0x0001b005000095a7 */ /* 0x000ea400080210ff */
[----:B--2---:R-:W-:Y:S05]  /*9970*/  @!P1 BRA `(.L_x_64) ;  /* 0xfffffffc00f09947 */ /* 0x004fea000383ffff */
[----:B------:R-:W-:Y:S05]  /*9980*/  BRA `(.L_x_180) ;  /* 0xffffff9800f07947 */ /* 0x000fea000383ffff */
.L_x_67:
[----:B------:R-:W-:-:S07]  /*9990*/  MOV R0, UR5 ;  /* 0x0000000500007c02 */ /* 0x000fce0008000f00 */
.L_x_181:
[----:B-1----:R1:W2:Y:S02]  /*99a0*/  SYNCS.PHASECHK.TRANS64.TRYWAIT P0, [R0+URZ+0x1c0], R3 ;  /* 0x0001c003000075a7 */ /* 0x0022a400080011ff */
[----:B--2---:R-:W-:Y:S05]  /*99b0*/  @!P0 NANOSLEEP.SYNCS 0x989680 ;  /* 0x009896800000895d */ /* 0x004fea0003900000 */
[----:B------:R-:W2:Y:S02]  /*99c0*/  @!P0 SYNCS.PHASECHK.TRANS64 P0, [R0+URZ+0x1c0], R3 ;  /* 0x0001c003000085a7 */ /* 0x000ea400080010ff */
[----:B--2---:R-:W-:Y:S05]  /*99d0*/  @!P0 BRA `(.L_x_181) ;  /* 0xfffffffc00f08947 */ /* 0x004fea000383ffff */
[----:B------:R-:W-:Y:S05]  /*99e0*/  BRA `(.L_x_66) ;  /* 0xffffff9c00447947 */ /* 0x000fea000383ffff */
.L_x_74:
[----:B-1----:R1:W2:Y:S02]  /*99f0*/  SYNCS.PHASECHK.TRANS64.TRYWAIT P1, [R0+URZ+0x1b0], R5 ;  /* 0x0001b005000075a7 */ /* 0x0022a400080211ff */
[----:B--2---:R-:W-:Y:S05]  /*9a00*/  @!P1 NANOSLEEP.SYNCS 0x989680 ;  /* 0x009896800000995d */ /* 0x004fea0003900000 */
[----:B------:R-:W2:Y:S02]  /*9a10*/  @!P1 SYNCS.PHASECHK.TRANS64 P1, [R0+URZ+0x1b0], R5 ;  /* 0x0001b005000095a7 */ /* 0x000ea400080210ff */
[----:B--2---:R-:W-:Y:S05]  /*9a20*/  @!P1 BRA `(.L_x_74) ;  /* 0xfffffffc00f09947 */ /* 0x004fea000383ffff */
[----:B------:R-:W-:Y:S05]  /*9a30*/  BRA `(.L_x_182) ;  /* 0xffffffa0009c7947 */ /* 0x000fea000383ffff */
.L_x_75:
[----:B------:R-:W-:-:S07]  /*9a40*/  MOV R3, UR9 ;  /* 0x0000000900037c02 */ /* 0x000fce0008000f00 */
.L_x_183:
[----:B-1----:R1:W2:Y:S02]  /*9a50*/  SYNCS.PHASECHK.TRANS64.TRYWAIT P0, [R3+URZ+0x1f0], R0 ;  /* 0x0001f000030075a7 */ /* 0x0022a400080011ff */
[----:B--2---:R-:W-:Y:S05]  /*9a60*/  @!P0 NANOSLEEP.SYNCS 0x989680 ;  /* 0x009896800000895d */ /* 0x004fea0003900000 */
[----:B------:R-:W2:Y:S02]  /*9a70*/  @!P0 SYNCS.PHASECHK.TRANS64 P0, [R3+URZ+0x1f0], R0 ;  /* 0x0001f000030085a7 */ /* 0x000ea400080010ff */
[----:B--2---:R-:W-:Y:S05]  /*9a80*/  @!P0 BRA `(.L_x_183) ;  /* 0xfffffffc00f08947 */ /* 0x004fea000383ffff */
[----:B------:R-:W-:Y:S05]  /*9a90*/  BRA `(.L_x_184) ;  /* 0xffffffa000d07947 */ /* 0x000fea000383ffff */
.L_x_78:
[----:B------:R-:W-:Y:S07]  /*9aa0*/  MOV R0, UR7 ;  /* 0x0000000700007c02 */ /* 0x000fee0008000f00 */
.L_x_185:
[----:B-1----:R1:W2:Y:S02]  /*9ab0*/  SYNCS.PHASECHK.TRANS64.TRYWAIT P0, [R0+URZ], R3 ;  /* 0x00000003000075a7 */ /* 0x0022a400080011ff */
[----:B--2---:R-:W-:Y:S05]  /*9ac0*/  @!P0 NANOSLEEP.SYNCS 0x989680 ;  /* 0x009896800000895d */ /* 0x004fea0003900000 */
[----:B------:R-:W2:Y:S02]  /*9ad0*/  @!P0 SYNCS.PHASECHK.TRANS64 P0, [R0+URZ], R3 ;  /* 0x00000003000085a7 */ /* 0x000ea400080010ff */
[----:B--2---:R-:W-:Y:S05]  /*9ae0*/  @!P0 BRA `(.L_x_185) ;  /* 0xfffffffc00f08947 */ /* 0x004fea000383ffff */
[----:B------:R-:W-:Y:S05]  /*9af0*/  BRA `(.L_x_77) ;  /* 0xffffffa000f07947 */ /* 0x000fea000383ffff */
.L_x_81:
[----:B------:R-:W-:-:S07]  /*9b00*/  MOV R0, UR5 ;  /* 0x0000000500007c02 */ /* 0x000fce0008000f00 */
.L_x_186:
[----:B--2---:R2:W3:Y:S02]  /*9b10*/  SYNCS.PHASECHK.TRANS64.TRYWAIT P0, [R0+URZ], R3 ;  /* 0x00000003000075a7 */ /* 0x0044e400080011ff */
[----:B---3--:R-:W-:Y:S05]  /*9b20*/  @!P0 NANOSLEEP.SYNCS 0x989680 ;  /* 0x009896800000895d */ /* 0x008fea0003900000 */
[----:B------:R-:W3:Y:S02]  /*9b30*/  @!P0 SYNCS.PHASECHK.TRANS64 P0, [R0+URZ], R3 ;  /* 0x00000003000085a7 */ /* 0x000ee400080010ff */
[----:B---3--:R-:W-:Y:S05]  /*9b40*/  @!P0 BRA `(.L_x_186) ;  /* 0xfffffffc00f08947 */ /* 0x008fea000383ffff */
[----:B------:R-:W-:Y:S05]  /*9b50*/  BRA `(.L_x_187) ;  /* 0xffffffa400907947 */ /* 0x000fea000383ffff */
.L_x_82:
[----:B------:R-:W-:-:S07]  /*9b60*/  MOV R0, UR5 ;  /* 0x0000000500007c02 */ /* 0x000fce0008000f00 */
.L_x_188:
[----:B--2---:R2:W3:Y:S02]  /*9b70*/  SYNCS.PHASECHK.TRANS64.TRYWAIT P0, [R0+URZ], R3 ;  /* 0x00000003000075a7 */ /* 0x0044e400080011ff */
[----:B---3--:R-:W-:Y:S05]  /*9b80*/  @!P0 NANOSLEEP.SYNCS 0x989680 ;  /* 0x009896800000895d */ /* 0x008fea0003900000 */
[----:B------:R-:W3:Y:S02]  /*9b90*/  @!P0 SYNCS.PHASECHK.TRANS64 P0, [R0+URZ], R3 ;  /* 0x00000003000085a7 */ /* 0x000ee400080010ff */
[----:B---3--:R-:W-:Y:S05]  /*9ba0*/  @!P0 BRA `(.L_x_188) ;  /* 0xfffffffc00f08947 */ /* 0x008fea000383ffff */
[----:B------:R-:W-:Y:S05]  /*9bb0*/  BRA `(.L_x_189) ;  /* 0xffffffa4009c7947 */ /* 0x000fea000383ffff */
.L_x_83:
[----:B------:R-:W-:-:S07]  /*9bc0*/  MOV R0, UR5 ;  /* 0x0000000500007c02 */ /* 0x000fce0008000f00 */
.L_x_190:
[----:B--2---:R2:W3:Y:S02]  /*9bd0*/  SYNCS.PHASECHK.TRANS64.TRYWAIT P0, [R0+URZ], R3 ;  /* 0x00000003000075a7 */ /* 0x0044e400080011ff */
[----:B---3--:R-:W-:Y:S05]  /*9be0*/  @!P0 NANOSLEEP.SYNCS 0x989680 ;  /* 0x009896800000895d */ /* 0x008fea0003900000 */
[----:B------:R-:W3:Y:S02]  /*9bf0*/  @!P0 SYNCS.PHASECHK.TRANS64 P0, [R0+URZ], R3 ;  /* 0x00000003000085a7 */ /* 0x000ee400080010ff */
[----:B---3--:R-:W-:Y:S05]  /*9c00*/  @!P0 BRA `(.L_x_190) ;  /* 0xfffffffc00f08947 */ /* 0x008fea000383ffff */
[----:B------:R-:W-:Y:S05]  /*9c10*/  BRA `(.L_x_191) ;  /* 0xffffffa400a87947 */ /* 0x000fea000383ffff */
.L_x_84:
[----:B------:R-:W-:-:S07]  /*9c20*/  MOV R0, UR7 ;  /* 0x0000000700007c02 */ /* 0x000fce0008000f00 */
.L_x_192:
[----:B--2---:R2:W3:Y:S02]  /*9c30*/  SYNCS.PHASECHK.TRANS64.TRYWAIT P0, [R0+URZ], R3 ;  /* 0x00000003000075a7 */ /* 0x0044e400080011ff */
[----:B---3--:R-:W-:Y:S05]  /*9c40*/  @!P0 NANOSLEEP.SYNCS 0x989680 ;  /* 0x009896800000895d */ /* 0x008fea0003900000 */
[----:B------:R-:W3:Y:S02]  /*9c50*/  @!P0 SYNCS.PHASECHK.TRANS64 P0, [R0+URZ], R3 ;  /* 0x00000003000085a7 */ /* 0x000ee400080010ff */
[----:B---3--:R-:W-:Y:S05]  /*9c60*/  @!P0 BRA `(.L_x_192) ;  /* 0xfffffffc00f08947 */ /* 0x008fea000383ffff */
[----:B------:R-:W-:Y:S05]  /*9c70*/  BRA `(.L_x_193) ;  /* 0xffffffa400b47947 */ /* 0x000fea000383ffff */
.L_x_89:
[----:B--2---:R2:W3:Y:S02]  /*9c80*/  SYNCS.PHASECHK.TRANS64.TRYWAIT P0, [R0+URZ+0x1b0], R3 ;  /* 0x0001b003000075a7 */ /* 0x0044e400080011ff */
[----:B---3--:R-:W-:Y:S05]  /*9c90*/  @!P0 NANOSLEEP.SYNCS 0x989680 ;  /* 0x009896800000895d */ /* 0x008fea0003900000 */
[----:B------:R-:W3:Y:S02]  /*9ca0*/  @!P0 SYNCS.PHASECHK.TRANS64 P0, [R0+URZ+0x1b0], R3 ;  /* 0x0001b003000085a7 */ /* 0x000ee400080010ff */
[----:B---3--:R-:W-:Y:S05]  /*9cb0*/  @!P0 BRA `(.L_x_89) ;  /* 0xfffffffc00f08947 */ /* 0x008fea000383ffff */
[----:B------:R-:W-:Y:S05]  /*9cc0*/  BRA `(.L_x_194) ;  /* 0xffffffa800b87947 */ /* 0x000fea000383ffff */
.L_x_92:
[----:B------:R-:W-:Y:S07]  /*9cd0*/  MOV R0, UR7 ;  /* 0x0000000700007c02 */ /* 0x000fee0008000f00 */
.L_x_195:
[----:B--2---:R2:W3:Y:S02]  /*9ce0*/  SYNCS.PHASECHK.TRANS64.TRYWAIT P0, [R0+URZ+0x1a8], R3 ;  /* 0x0001a803000075a7 */ /* 0x0044e400080011ff */
[----:B---3--:R-:W-:Y:S05]  /*9cf0*/  @!P0 NANOSLEEP.SYNCS 0x989680 ;  /* 0x009896800000895d */ /* 0x008fea0003900000 */
[----:B------:R-:W3:Y:S02]  /*9d00*/  @!P0 SYNCS.PHASECHK.TRANS64 P0, [R0+URZ+0x1a8], R3 ;  /* 0x0001a803000085a7 */ /* 0x000ee400080010ff */
[----:B---3--:R-:W-:Y:S05]  /*9d10*/  @!P0 BRA `(.L_x_195) ;  /* 0xfffffffc00f08947 */ /* 0x008fea000383ffff */
[----:B------:R-:W-:Y:S05]  /*9d20*/  BRA `(.L_x_91) ;  /* 0xffffffac00987947 */ /* 0x000fea000383ffff */
.L_x_95:
[----:B--2---:R-:W-:Y:S07]  /*9d30*/  MOV R3, UR7 ;  /* 0x0000000700037c02 */ /* 0x004fee0008000f00 */
.L_x_196:
[----:B-1----:R1:W2:Y:S02]  /*9d40*/  SYNCS.PHASECHK.TRANS64.TRYWAIT P0, [R3+URZ+0x190], R12 ;  /* 0x0001900c030075a7 */ /* 0x0022a400080011ff */
[----:B--2---:R-:W-:Y:S05]  /*9d50*/  @!P0 NANOSLEEP.SYNCS 0x989680 ;  /* 0x009896800000895d */ /* 0x004fea0003900000 */
[----:B------:R-:W2:Y:S02]  /*9d60*/  @!P0 SYNCS.PHASECHK.TRANS64 P0, [R3+URZ+0x190], R12 ;  /* 0x0001900c030085a7 */ /* 0x000ea400080010ff */
[----:B--2---:R-:W-:Y:S05]  /*9d70*/  @!P0 BRA `(.L_x_196) ;  /* 0xfffffffc00f08947 */ /* 0x004fea000383ffff */
[----:B------:R-:W-:Y:S05]  /*9d80*/  BRA `(.L_x_197) ;  /* 0xffffffb000107947 */ /* 0x000fea000383ffff */
.L_x_96:
[----:B------:R-:W-:Y:S07]  /*9d90*/  MOV R3, UR7 ;  /* 0x0000000700037c02 */ /* 0x000fee0008000f00 */
.L_x_198:
[----:B-1----:R1:W2:Y:S02]  /*9da0*/  SYNCS.PHASECHK.TRANS64.TRYWAIT P0, [R3+URZ+0x198], R12 ;  /* 0x0001980c030075a7 */ /* 0x0022a400080011ff */
[----:B--2---:R-:W-:Y:S05]  /*9db0*/  @!P0 NANOSLEEP.SYNCS 0x989680 ;  /* 0x009896800000895d */ /* 0x004fea0003900000 */
[----:B------:R-:W2:Y:S02]  /*9dc0*/  @!P0 SYNCS.PHASECHK.TRANS64 P0, [R3+URZ+0x198], R12 ;  /* 0x0001980c030085a7 */ /* 0x000ea400080010ff */
[----:B--2---:R-:W-:Y:S05]  /*9dd0*/  @!P0 BRA `(.L_x_198) ;  /* 0xfffffffc00f08947 */ /* 0x004fea000383ffff */
[----:B------:R-:W-:Y:S05]  /*9de0*/  BRA `(.L_x_199) ;  /* 0xffffffb000907947 */ /* 0x000fea000383ffff */
.L_x_98:
[----:B------:R-:W-:-:S07]  /*9df0*/  MOV R0, UR7 ;  /* 0x0000000700007c02 */ /* 0x000fce0008000f00 */
.L_x_200:
[----:B-1----:R1:W3:Y:S02]  /*9e00*/  SYNCS.PHASECHK.TRANS64.TRYWAIT P0, [R0+URZ+0x190], R3 ;  /* 0x00019003000075a7 */ /* 0x0022e400080011ff */
[----:B---3--:R-:W-:Y:S05]  /*9e10*/  @!P0 NANOSLEEP.SYNCS 0x989680 ;  /* 0x009896800000895d */ /* 0x008fea0003900000 */
[----:B------:R-:W3:Y:S02]  /*9e20*/  @!P0 SYNCS.PHASECHK.TRANS64 P0, [R0+URZ+0x190], R3 ;  /* 0x00019003000085a7 */ /* 0x000ee400080010ff */
[----:B---3--:R-:W-:Y:S05]  /*9e30*/  @!P0 BRA `(.L_x_200) ;  /* 0xfffffffc00f08947 */ /* 0x008fea000383ffff */
[----:B------:R-:W-:Y:S05]  /*9e40*/  BRA `(.L_x_201) ;  /* 0xffffffb400007947 */ /* 0x000fea000383ffff */
.L_x_100:
[----:B--2---:R2:W4:Y:S02]  /*9e50*/  SYNCS.PHASECHK.TRANS64.TRYWAIT P0, [R0+URZ+0x1b0], R3 ;  /* 0x0001b003000075a7 */ /* 0x00452400080011ff */
[----:B----4-:R-:W-:Y:S05]  /*9e60*/  @!P0 NANOSLEEP.SYNCS 0x989680 ;  /* 0x009896800000895d */ /* 0x010fea0003900000 */
[----:B------:R-:W4:Y:S02]  /*9e70*/  @!P0 SYNCS.PHASECHK.TRANS64 P0, [R0+URZ+0x1b0], R3 ;  /* 0x0001b003000085a7 */ /* 0x000f2400080010ff */
[----:B----4-:R-:W-:Y:S05]  /*9e80*/  @!P0 BRA `(.L_x_100) ;  /* 0xfffffffc00f08947 */ /* 0x010fea000383ffff */
[----:B------:R-:W-:Y:S05]  /*9e90*/  BRA `(.L_x_202) ;  /* 0xffffffb400c87947 */ /* 0x000fea000383ffff */
.L_x_111:
[----:B-1----:R1:W3:Y:S02]  /*9ea0*/  SYNCS.PHASECHK.TRANS64.TRYWAIT P1, [R3+URZ+0x180], R0 ;  /* 0x00018000030075a7 */ /* 0x0022e400080211ff */
[----:B---3--:R-:W-:Y:S05]  /*9eb0*/  @!P1 NANOSLEEP.SYNCS 0x989680 ;  /* 0x009896800000995d */ /* 0x008fea0003900000 */
[----:B------:R-:W3:Y:S02]  /*9ec0*/  @!P1 SYNCS.PHASECHK.TRANS64 P1, [R3+URZ+0x180], R0 ;  /* 0x00018000030095a7 */ /* 0x000ee400080210ff */
[----:B---3--:R-:W-:Y:S05]  /*9ed0*/  @!P1 BRA `(.L_x_111) ;  /* 0xfffffffc00f09947 */ /* 0x008fea000383ffff */
[----:B------:R-:W-:Y:S05]  /*9ee0*/  BRA `(.L_x_110) ;  /* 0xffffffc000ec7947 */ /* 0x000fea000383ffff */
.L_x_113:
[----:B-1----:R1:W4:Y:S02]  /*9ef0*/  SYNCS.PHASECHK.TRANS64.TRYWAIT P0, [R207+URZ+0x1d0], R2 ;  /* 0x0001d002cf0075a7 */ /* 0x00232400080011ff */
[----:B----4-:R-:W-:Y:S05]  /*9f00*/  @!P0 NANOSLEEP.SYNCS 0x989680 ;  /* 0x009896800000895d */ /* 0x010fea0003900000 */
[----:B------:R-:W4:Y:S02]  /*9f10*/  @!P0 SYNCS.PHASECHK.TRANS64 P0, [R207+URZ+0x1d0], R2 ;  /* 0x0001d002cf0085a7 */ /* 0x000f2400080010ff */
[----:B----4-:R-:W-:Y:S05]  /*9f20*/  @!P0 BRA `(.L_x_113) ;  /* 0xfffffffc00f08947 */ /* 0x010fea000383ffff */
[----:B------:R-:W-:Y:S05]  /*9f30*/  BRA `(.L_x_112) ;  /* 0xffffffc400487947 */ /* 0x000fea000383ffff */
.L_x_122:
[----:B--2---:R2:W3:Y:S02]  /*9f40*/  SYNCS.PHASECHK.TRANS64.TRYWAIT P0, [R210+URZ+0x180], R3 ;  /* 0x00018003d20075a7 */ /* 0x0044e400080011ff */
[----:B---3--:R-:W-:Y:S05]  /*9f50*/  @!P0 NANOSLEEP.SYNCS 0x989680 ;  /* 0x009896800000895d */ /* 0x008fea0003900000 */
[----:B------:R-:W3:Y:S02]  /*9f60*/  @!P0 SYNCS.PHASECHK.TRANS64 P0, [R210+URZ+0x180], R3 ;  /* 0x00018003d20085a7 */ /* 0x000ee400080010ff */
[----:B---3--:R-:W-:Y:S05]  /*9f70*/  @!P0 BRA `(.L_x_122) ;  /* 0xfffffffc00f08947 */ /* 0x008fea000383ffff */
[----:B------:R-:W-:Y:S05]  /*9f80*/  BRA `(.L_x_121) ;  /* 0xffffffd800547947 */ /* 0x000fea000383ffff */
        .weak           $__internal_0_$__cuda_sm10x_tcgen05_guardrail_trap_col_being_dealloced_not_returned_by_alloc
        .type           $__internal_0_$__cuda_sm10x_tcgen05_guardrail_trap_col_being_dealloced_not_returned_by_alloc,@function
        .size           $__internal_0_$__cuda_sm10x_tcgen05_guardrail_trap_col_being_dealloced_not_returned_by_alloc,($__internal_1_$__cuda_sm10x_tcgen05_guardrail_trap_phase_invalid_during_alloc - $__internal_0_$__cuda_sm10x_tcgen05_guardrail_trap_col_being_dealloced_not_returned_by_alloc)
$__internal_0_$__cuda_sm10x_tcgen05_guardrail_trap_col_being_dealloced_not_returned_by_alloc:
[----:B------:R-:W-:Y:S05]  /*9f90*/  BPT.TRAP 0x1 ;  /* 0x000000040000795c */ /* 0x000fea0000300000 */
[----:B------:R-:W-:-:S04]  /*9fa0*/  HFMA2 R3, -RZ, RZ, 0, 0 ;  /* 0x00000000ff037431 */ /* 0x000fc800000001ff */
[----:B------:R-:W-:Y:S05]  /*9fb0*/  RET.REL.NODEC R2 `(_ZN7cutlass13device_kernelINS_4gemm6kernel13GemmUniversalIN4cute5tupleIJiiiiEEENS1_10collective13CollectiveMmaINS1_35MainloopSm100TmaUmmaWarpSpecializedILi24ELi2ELi4ENS5_IJNS4_1CILi1EEESB_SB_EEEEENS5_IJNSA_ILi128EEESE_NSA_ILi32EEEEEENS_12float_e5m2_tENS5_IJlSB_lEEESH_SI_NS4_8TiledMMAINS4_8MMA_AtomIJNS4_10MMA_TraitsINS4_19SM100_MMA_F8F6F4_SSEJSH_SH_fSE_SE_NS4_17integral_constantINS4_4UMMA5MajorELSP_0EEESQ_NSN_INSO_7ScaleInELSR_0EEESS_EEEEEENS4_6LayoutISC_NS5_IJNSA_ILi0EEESW_SW_EEEEENS5_IJNS4_10UnderscoreESZ_SZ_EEEEENS4_13SM90_TMA_LOADENS4_14ComposedLayoutINS4_7SwizzleILi1ELi4ELi3EEENS4_18smem_ptr_flag_bitsILi8EEENSV_INS5_IJNSA_ILi8EEESF_EEENS5_IJSF_SB_EEEEEEEvNS4_8identityES12_S1C_vS1D_EENS_8epilogue10collective18CollectiveEpilogueINS1F_23Sm100TmaWarpSpecializedILi2ELi2ELi64ELb0ELb0EEEJSG_NS5_IJNSV_ISE_SB_EENSV_INSA_ILi64EEESB_EEEEESH_SI_SH_SI_NS1F_6fusion15FusionCallbacksIS1J_NS1O_17LinearCombinationISH_fSH_fLNS_15FloatRoundStyleE2EEESG_S1N_JEEENS4_5SM1004TMEM4LOAD26SM100_TMEM_LOAD_32dp32b64xES12_NS13_INS14_ILi2ELi4ELi3EEES17_NSV_INS5_IJS18_S1L_EEENS5_IJS1L_SB_EEEEEEENS4_39AutoVectorizingCopyWithAssumedAlignmentILi128EEENS4_14SM90_TMA_STOREES22_S24_S24_EEEvvEEEEvNT_6ParamsE) ;  /* 0xffffff6002107950 */ /* 0x000fea0003c3ffff */
        .weak           $__internal_1_$__cuda_sm10x_tcgen05_guardrail_trap_phase_invalid_during_alloc
        .type           $__internal_1_$__cuda_sm10x_tcgen05_guardrail_trap_phase_invalid_during_alloc,@function
        .size           $__internal_1_$__cuda_sm10x_tcgen05_guardrail_trap_phase_invalid_during_alloc,($__internal_2_$__cuda_sm10x_tcgen05_guardrail_trap_unallocated_columns_being_dealloced - $__internal_1_$__cuda_sm10x_tcgen05_guardrail_trap_phase_invalid_during_alloc)
$__internal_1_$__cuda_sm10x_tcgen05_guardrail_trap_phase_invalid_during_alloc:
[----:B------:R-:W-:Y:S05]  /*9fc0*/  BPT.TRAP 0x1 ;  /* 0x000000040000795c */ /* 0x000fea0000300000 */
[----:B------:R-:W-:-:S04]  /*9fd0*/  MOV R3, 0x0 ;  /* 0x0000000000037802 */ /* 0x000fc80000000f00 */
[----:B------:R-:W-:Y:S05]  /*9fe0*/  RET.REL.NODEC R2 `(_ZN7cutlass13device_kernelINS_4gemm6kernel13GemmUniversalIN4cute5tupleIJiiiiEEENS1_10collective13CollectiveMmaINS1_35MainloopSm100TmaUmmaWarpSpecializedILi24ELi2ELi4ENS5_IJNS4_1CILi1EEESB_SB_EEEEENS5_IJNSA_ILi128EEESE_NSA_ILi32EEEEEENS_12float_e5m2_tENS5_IJlSB_lEEESH_SI_NS4_8TiledMMAINS4_8MMA_AtomIJNS4_10MMA_TraitsINS4_19SM100_MMA_F8F6F4_SSEJSH_SH_fSE_SE_NS4_17integral_constantINS4_4UMMA5MajorELSP_0EEESQ_NSN_INSO_7ScaleInELSR_0EEESS_EEEEEENS4_6LayoutISC_NS5_IJNSA_ILi0EEESW_SW_EEEEENS5_IJNS4_10UnderscoreESZ_SZ_EEEEENS4_13SM90_TMA_LOADENS4_14ComposedLayoutINS4_7SwizzleILi1ELi4ELi3EEENS4_18smem_ptr_flag_bitsILi8EEENSV_INS5_IJNSA_ILi8EEESF_EEENS5_IJSF_SB_EEEEEEEvNS4_8identityES12_S1C_vS1D_EENS_8epilogue10collective18CollectiveEpilogueINS1F_23Sm100TmaWarpSpecializedILi2ELi2ELi64ELb0ELb0EEEJSG_NS5_IJNSV_ISE_SB_EENSV_INSA_ILi64EEESB_EEEEESH_SI_SH_SI_NS1F_6fusion15FusionCallbacksIS1J_NS1O_17LinearCombinationISH_fSH_fLNS_15FloatRoundStyleE2EEESG_S1N_JEEENS4_5SM1004TMEM4LOAD26SM100_TMEM_LOAD_32dp32b64xES12_NS13_INS14_ILi2ELi4ELi3EEES17_NSV_INS5_IJS18_S1L_EEENS5_IJS1L_SB_EEEEEEENS4_39AutoVectorizingCopyWithAssumedAlignmentILi128EEENS4_14SM90_TMA_STOREES22_S24_S24_EEEvvEEEEvNT_6ParamsE) ;  /* 0xffffff6002047950 */ /* 0x000fea0003c3ffff */
        .weak           $__internal_2_$__cuda_sm10x_tcgen05_guardrail_trap_unallocated_columns_being_dealloced
        .type           $__internal_2_$__cuda_sm10x_tcgen05_guardrail_trap_unallocated_columns_being_dealloced,@function
        .size           $__internal_2_$__cuda_sm10x_tcgen05_guardrail_trap_unallocated_columns_being_dealloced,(.L_x_204 - $__internal_2_$__cuda_sm10x_tcgen05_guardrail_trap_unallocated_columns_being_dealloced)
$__internal_2_$__cuda_sm10x_tcgen05_guardrail_trap_unallocated_columns_being_dealloced:
[----:B------:R-:W-:Y:S05]  /*9ff0*/  BPT.TRAP 0x1 ;  /* 0x000000040000795c */ /* 0x000fea0000300000 */
[----:B------:R-:W-:-:S04]  /*a000*/  HFMA2 R3, -RZ, RZ, 0, 0 ;  /* 0x00000000ff037431 */ /* 0x000fc800000001ff */
[----:B------:R-:W-:Y:S05]  /*a010*/  RET.REL.NODEC R2 `(_ZN7cutlass13device_kernelINS_4gemm6kernel13GemmUniversalIN4cute5tupleIJiiiiEEENS1_10collective13CollectiveMmaINS1_35MainloopSm100TmaUmmaWarpSpecializedILi24ELi2ELi4ENS5_IJNS4_1CILi1EEESB_SB_EEEEENS5_IJNSA_ILi128EEESE_NSA_ILi32EEEEEENS_12float_e5m2_tENS5_IJlSB_lEEESH_SI_NS4_8TiledMMAINS4_8MMA_AtomIJNS4_10MMA_TraitsINS4_19SM100_MMA_F8F6F4_SSEJSH_SH_fSE_SE_NS4_17integral_constantINS4_4UMMA5MajorELSP_0EEESQ_NSN_INSO_7ScaleInELSR_0EEESS_EEEEEENS4_6LayoutISC_NS5_IJNSA_ILi0EEESW_SW_EEEEENS5_IJNS4_10UnderscoreESZ_SZ_EEEEENS4_13SM90_TMA_LOADENS4_14ComposedLayoutINS4_7SwizzleILi1ELi4ELi3EEENS4_18smem_ptr_flag_bitsILi8EEENSV_INS5_IJNSA_ILi8EEESF_EEENS5_IJSF_SB_EEEEEEEvNS4_8identityES12_S1C_vS1D_EENS_8epilogue10collective18CollectiveEpilogueINS1F_23Sm100TmaWarpSpecializedILi2ELi2ELi64ELb0ELb0EEEJSG_NS5_IJNSV_ISE_SB_EENSV_INSA_ILi64EEESB_EEEEESH_SI_SH_SI_NS1F_6fusion15FusionCallbacksIS1J_NS1O_17LinearCombinationISH_fSH_fLNS_15FloatRoundStyleE2EEESG_S1N_JEEENS4_5SM1004TMEM4LOAD26SM100_TMEM_LOAD_32dp32b64xES12_NS13_INS14_ILi2ELi4ELi3EEES17_NSV_INS5_IJS18_S1L_EEENS5_IJS1L_SB_EEEEEEENS4_39AutoVectorizingCopyWithAssumedAlignmentILi128EEENS4_14SM90_TMA_STOREES22_S24_S24_EEEvvEEEEvNT_6ParamsE) ;  /* 0xffffff5c02f87950 */ /* 0x000fea0003c3ffff */
.L_x_203:
[----:B------:R-:W-:-:S00]  /*a020*/  BRA `(.L_x_203) ;  /* 0xfffffffc00fc7947 */ /* 0x000fc0000383ffff */
[----:B------:R-:W-:-:S00]  /*a030*/  NOP ;  /* 0x0000000000007918 */ /* 0x000fc00000000000 */
        /* <DEDUP_REMOVED lines=12> */
.L_x_204:


//--------------------- .nv.global.init           --------------------------
	.section	.nv.global.init,"aw",@progbits
.nv.global.init:
	.type		$str$27,@object
	.size		$str$27,($str$28 - $str$27)
$str$27:
        /*0000*/ 	.byte	0x28, 0x61, 0x64, 0x64, 0x72, 0x65, 0x73, 0x73, 0x20, 0x26, 0x20, 0x6d, 0x61, 0x73, 0x6b, 0x29
        /*0010*/ 	.byte	0x20, 0x3d, 0x3d, 0x20, 0x30, 0x00
	.type		$str$28,@object
	.size		$str$28,($str$26 - $str$28)
$str$28:
        /*0016*/ 	.byte	0x2f, 0x74, 0x6d, 0x70, 0x2f, 0x63, 0x75, 0x74, 0x6c, 0x61, 0x73, 0x73, 0x5f, 0x73, 0x77, 0x65
        /*0026*/ 	.byte	0x65, 0x70, 0x5f, 0x73, 0x72, 0x63, 0x2f, 0x69, 0x6e, 0x63, 0x6c, 0x75, 0x64, 0x65, 0x2f, 0x63
        /*0036*/ 	.byte	0x75, 0x74, 0x65, 0x2f, 0x70, 0x6f, 0x69, 0x6e, 0x74, 0x65, 0x72, 0x5f, 0x66, 0x6c, 0x61, 0x67
        /*0046*/ 	.byte	0x67, 0x65, 0x64, 0x2e, 0x68, 0x70, 0x70, 0x00
	.type		$str$26,@object
	.size		$str$26,($str$25 - $str$26)
$str$26:
        /*004e*/ 	.byte	0x2f, 0x74, 0x6d, 0x70, 0x2f, 0x63, 0x75, 0x74, 0x6c, 0x61, 0x73, 0x73, 0x5f, 0x73, 0x77, 0x65
        /*005e*/ 	.byte	0x65, 0x70, 0x5f, 0x73, 0x72, 0x63, 0x2f, 0x69, 0x6e, 0x63, 0x6c, 0x75, 0x64, 0x65, 0x2f, 0x63
        /*006e*/ 	.byte	0x75, 0x74, 0x65, 0x2f, 0x61, 0x74, 0x6f, 0x6d, 0x2f, 0x63, 0x6f, 0x70, 0x79, 0x5f, 0x74, 0x72
        /*007e*/ 	.byte	0x61, 0x69, 0x74, 0x73, 0x5f, 0x73, 0x6d, 0x31, 0x30, 0x30, 0x2e, 0x68, 0x70, 0x70, 0x00
	.type		$str$25,@object
	.size		$str$25,(__unnamed_1 - $str$25)
$str$25:
        /*008d*/ 	.byte	0x28, 0x28, 0x75, 0x69, 0x6e, 0x74, 0x33, 0x32, 0x5f, 0x74, 0x28, 0x74, 0x68, 0x72, 0x65, 0x61
        /*009d*/ 	.byte	0x64, 0x49, 0x64, 0x78, 0x2e, 0x78, 0x29, 0x20, 0x2f, 0x20, 0x33, 0x32, 0x29, 0x20, 0x25, 0x20
        /*00ad*/ 	.byte	0x34, 0x29, 0x20, 0x3d, 0x3d, 0x20, 0x28, 0x28, 0x28, 0x74, 0x6d, 0x65, 0x6d, 0x5f, 0x61, 0x64
        /*00bd*/ 	.byte	0x64, 0x72, 0x20, 0x3e, 0x3e, 0x20, 0x31, 0x36, 0x29, 0x20, 0x2f, 0x20, 0x33, 0x32, 0x29, 0x20
        /*00cd*/ 	.byte	0x25, 0x20, 0x34, 0x29, 0x00
	.type		__unnamed_1,@object
	.size		__unnamed_1,(__unnamed_2 - __unnamed_1)
__unnamed_1:
        /*00d2*/ 	.byte	0x61, 0x75, 0x74, 0x6f, 0x20, 0x63, 0x75, 0x74, 0x65, 0x3a, 0x3a, 0x61, 0x73, 0x5f, 0x70, 0x6f
        /* <DEDUP_REMOVED lines=24> */
        /*0262*/ 	.byte	0x43, 0x3c, 0x38, 0x31, 0x39, 0x32, 0x3e, 0x3e, 0x3e, 0x3e, 0x5d, 0x00
	.type		__unnamed_2,@object
	.size		__unnamed_2,(.L_2 - __unnamed_2)
__unnamed_2:
        /* <DEDUP_REMOVED lines=42> */
        /*050e*/ 	.byte	0x3e, 0x3e, 0x3e, 0x3e, 0x5d, 0x00
.L_2:


//--------------------- .nv.shared._ZN7cutlass13device_kernelINS_4gemm6kernel13GemmUniversalIN4cute5tupleIJiiiiEEENS1_10collective13CollectiveMmaINS1_35MainloopSm100TmaUmmaWarpSpecializedILi24ELi2ELi4ENS5_IJNS4_1CILi1EEESB_SB_EEEEENS5_IJNSA_ILi128EEESE_NSA_ILi32EEEEEENS_12float_e5m2_tENS5_IJlSB_lEEESH_SI_NS4_8TiledMMAINS4_8MMA_AtomIJNS4_10MMA_TraitsINS4_19SM100_MMA_F8F6F4_SSEJSH_SH_fSE_SE_NS4_17integral_constantINS4_4UMMA5MajorELSP_0EEESQ_NSN_INSO_7ScaleInELSR_0EEESS_EEEEEENS4_6LayoutISC_NS5_IJNSA_ILi0EEESW_SW_EEEEENS5_IJNS4_10UnderscoreESZ_SZ_EEEEENS4_13SM90_TMA_LOADENS4_14ComposedLayoutINS4_7SwizzleILi1ELi4ELi3EEENS4_18smem_ptr_flag_bitsILi8EEENSV_INS5_IJNSA_ILi8EEESF_EEENS5_IJSF_SB_EEEEEEEvNS4_8identityES12_S1C_vS1D_EENS_8epilogue10collective18CollectiveEpilogueINS1F_23Sm100TmaWarpSpecializedILi2ELi2ELi64ELb0ELb0EEEJSG_NS5_IJNSV_ISE_SB_EENSV_INSA_ILi64EEESB_EEEEESH_SI_SH_SI_NS1F_6fusion15FusionCallbacksIS1J_NS1O_17LinearCombinationISH_fSH_fLNS_15FloatRoundStyleE2EEESG_S1N_JEEENS4_5SM1004TMEM4LOAD26SM100_TMEM_LOAD_32dp32b64xES12_NS13_INS14_ILi2ELi4ELi3EEES17_NSV_INS5_IJS18_S1L_EEENS5_IJS1L_SB_EEEEEEENS4_39AutoVectorizingCopyWithAssumedAlignmentILi128EEENS4_14SM90_TMA_STOREES22_S24_S24_EEEvvEEEEvNT_6ParamsE --------------------------
	.section	.nv.shared._ZN7cutlass13device_kernelINS_4gemm6kernel13GemmUniversalIN4cute5tupleIJiiiiEEENS1_10collective13CollectiveMmaINS1_35MainloopSm100TmaUmmaWarpSpecializedILi24ELi2ELi4ENS5_IJNS4_1CILi1EEESB_SB_EEEEENS5_IJNSA_ILi128EEESE_NSA_ILi32EEEEEENS_12float_e5m2_tENS5_IJlSB_lEEESH_SI_NS4_8TiledMMAINS4_8MMA_AtomIJNS4_10MMA_TraitsINS4_19SM100_MMA_F8F6F4_SSEJSH_SH_fSE_SE_NS4_17integral_constantINS4_4UMMA5MajorELSP_0EEESQ_NSN_INSO_7ScaleInELSR_0EEESS_EEEEEENS4_6LayoutISC_NS5_IJNSA_ILi0EEESW_SW_EEEEENS5_IJNS4_10UnderscoreESZ_SZ_EEEEENS4_13SM90_TMA_LOADENS4_14ComposedLayoutINS4_7SwizzleILi1ELi4ELi3EEENS4_18smem_ptr_flag_bitsILi8EEENSV_INS5_IJNSA_ILi8EEESF_EEENS5_IJSF_SB_EEEEEEEvNS4_8identityES12_S1C_vS1D_EENS_8epilogue10collective18CollectiveEpilogueINS1F_23Sm100TmaWarpSpecializedILi2ELi2ELi64ELb0ELb0EEEJSG_NS5_IJNSV_ISE_SB_EENSV_INSA_ILi64EEESB_EEEEESH_SI_SH_SI_NS1F_6fusion15FusionCallbacksIS1J_NS1O_17LinearCombinationISH_fSH_fLNS_15FloatRoundStyleE2EEESG_S1N_JEEENS4_5SM1004TMEM4LOAD26SM100_TMEM_LOAD_32dp32b64xES12_NS13_INS14_ILi2ELi4ELi3EEES17_NSV_INS5_IJS18_S1L_EEENS5_IJS1L_SB_EEEEEEENS4_39AutoVectorizingCopyWithAssumedAlignmentILi128EEENS4_14SM90_TMA_STOREES22_S24_S24_EEEvvEEEEvNT_6ParamsE,"aw",@nobits
	.sectionflags	@""
	.align	16
	.zero		1024


//--------------------- .nv.shared.reserved.0     --------------------------
	.section	.nv.shared.reserved.0,"aw",@nobits
	.weak		__nv_reservedSMEM_offset_0_alias
	.size		__nv_reservedSMEM_offset_0_alias, 0, 64
	.other		__nv_reservedSMEM_offset_0_alias,@"STO_CUDA_RESERVED_SHARED STV_DEFAULT"
__nv_reservedSMEM_offset_0_alias:
	.zero		0
.nv.shared.reserved.0:
	.zero		64
	.weak		__nv_reservedSMEM_tcgen05_partition
	.type		__nv_reservedSMEM_tcgen05_partition,@object
	.size		__nv_reservedSMEM_tcgen05_partition,(.L_0 - __nv_reservedSMEM_tcgen05_partition)
__nv_reservedSMEM_tcgen05_partition:
	.zero		32
.L_0:


//--------------------- .nv.global                --------------------------
	.section	.nv.global,"aw",@nobits
.nv.global:
	.type		_ZN39_INTERNAL_81998fdc_4_k_cu_c0841a7b_78204cute1_E,@object
	.size		_ZN39_INTERNAL_81998fdc_4_k_cu_c0841a7b_78204cute1_E,(_ZN39_INTERNAL_81998fdc_4_k_cu_c0841a7b_78204cuda3std3__45__cpo6cbeginE - _ZN39_INTERNAL_81998fdc_4_k_cu_c0841a7b_78204cute1_E)
_ZN39_INTERNAL_81998fdc_4_k_cu_c0841a7b_78204cute1_E:
	.zero		1
	.type		_ZN39_INTERNAL_81998fdc_4_k_cu_c0841a7b_78204cuda3std3__45__cpo6cbeginE,@object
	.size		_ZN39_INTERNAL_81998fdc_4_k_cu_c0841a7b_78204cuda3std3__45__cpo6cbeginE,(_ZN39_INTERNAL_81998fdc_4_k_cu_c0841a7b_78204cuda3std3__48in_placeE - _ZN39_INTERNAL_81998fdc_4_k_cu_c0841a7b_78204cuda3std3__45__cpo6cbeginE)
_ZN39_INTERNAL_81998fdc_4_k_cu_c0841a7b_78204cuda3std3__45__cpo6cbeginE:
	.zero		1
	.type		_ZN39_INTERNAL_81998fdc_4_k_cu_c0841a7b_78204cuda3std3__48in_placeE,@object
	.size		_ZN39_INTERNAL_81998fdc_4_k_cu_c0841a7b_78204cuda3std3__48in_placeE,(_ZN39_INTERNAL_81998fdc_4_k_cu_c0841a7b_78204cuda3std6ranges3__45__cpo9iter_moveE - _ZN39_INTERNAL_81998fdc_4_k_cu_c0841a7b_78204cuda3std3__48in_placeE)
_ZN39_INTERNAL_81998fdc_4_k_cu_c0841a7b_78204cuda3std3__48in_placeE:
	.zero		1
	.type		_ZN39_INTERNAL_81998fdc_4_k_cu_c0841a7b_78204cuda3std6ranges3__45__cpo9iter_moveE,@object
	.size		_ZN39_INTERNAL_81998fdc_4_k_cu_c0841a7b_78204cuda3std6ranges3__45__cpo9iter_moveE,(_ZN39_INTERNAL_81998fdc_4_k_cu_c0841a7b_78204cuda3std3__45__cpo5beginE - _ZN39_INTERNAL_81998fdc_4_k_cu_c0841a7b_78204cuda3std6ranges3__45__cpo9iter_moveE)
_ZN39_INTERNAL_81998fdc_4_k_cu_c0841a7b_78204cuda3std6ranges3__45__cpo9iter_moveE:
	.zero		1
	.type		_ZN39_INTERNAL_81998fdc_4_k_cu_c0841a7b_78204cuda3std3__45__cpo5beginE,@object
	.size		_ZN39_INTERNAL_81998fdc_4_k_cu_c0841a7b_78204cuda3std3__45__cpo5beginE,(_ZN39_INTERNAL_81998fdc_4_k_cu_c0841a7b_78204cuda3std3__441_GLOBAL__N__81998fdc_4_k_cu_c0841a7b_78206ignoreE - _ZN39_INTERNAL_81998fdc_4_k_cu_c0841a7b_78204cuda3std3__45__cpo5beginE)
_ZN39_INTERNAL_81998fdc_4_k_cu_c0841a7b_78204cuda3std3__45__cpo5beginE:
	.zero		1
	.type		_ZN39_INTERNAL_81998fdc_4_k_cu_c0841a7b_78204cuda3std3__441_GLOBAL__N__81998fdc_4_k_cu_c0841a7b_78206ignoreE,@object
	.size		_ZN39_INTERNAL_81998fdc_4_k_cu_c0841a7b_78204cuda3std3__441_GLOBAL__N__81998fdc_4_k_cu_c0841a7b_78206ignoreE,(_ZN39_INTERNAL_81998fdc_4_k_cu_c0841a7b_78204cute7productE - _ZN39_INTERNAL_81998fdc_4_k_cu_c0841a7b_78204cuda3std3__441_GLOBAL__N__81998fdc_4_k_cu_c0841a7b_78206ignoreE)
_ZN39_INTERNAL_81998fdc_4_k_cu_c0841a7b_78204cuda3std3__441_GLOBAL__N__81998fdc_4_k_cu_c0841a7b_78206ignoreE:
	.zero		1
	.type		_ZN39_INTERNAL_81998fdc_4_k_cu_c0841a7b_78204cute7productE,@object
	.size		_ZN39_INTERNAL_81998fdc_4_k_cu_c0841a7b_78204cute7productE,(_ZN39_INTERNAL_81998fdc_4_k_cu_c0841a7b_78204cuda3std3__45__cpo3endE - _ZN39_INTERNAL_81998fdc_4_k_cu_c0841a7b_78204cute7productE)
_ZN39_INTERNAL_81998fdc_4_k_cu_c0841a7b_78204cute7productE:
	.zero		1
	.type		_ZN39_INTERNAL_81998fdc_4_k_cu_c0841a7b_78204cuda3std3__45__cpo3endE,@object
	.size		_ZN39_INTERNAL_81998fdc_4_k_cu_c0841a7b_78204cuda3std3__45__cpo3endE,(_ZN39_INTERNAL_81998fdc_4_k_cu_c0841a7b_78204cuda3std3__419piecewise_constructE - _ZN39_INTERNAL_81998fdc_4_k_cu_c0841a7b_78204cuda3std3__45__cpo3endE)
_ZN39_INTERNAL_81998fdc_4_k_cu_c0841a7b_78204cuda3std3__45__cpo3endE:
	.zero		1
	.type		_ZN39_INTERNAL_81998fdc_4_k_cu_c0841a7b_78204cuda3std3__419piecewise_constructE,@object
	.size		_ZN39_INTERNAL_81998fdc_4_k_cu_c0841a7b_78204cuda3std3__419piecewise_constructE,(_ZN39_INTERNAL_81998fdc_4_k_cu_c0841a7b_78204cuda3std3__45__cpo4cendE - _ZN39_INTERNAL_81998fdc_4_k_cu_c0841a7b_78204cuda3std3__419piecewise_constructE)
_ZN39_INTERNAL_81998fdc_4_k_cu_c0841a7b_78204cuda3std3__419piecewise_constructE:
	.zero		1
	.type		_ZN39_INTERNAL_81998fdc_4_k_cu_c0841a7b_78204cuda3std3__45__cpo4cendE,@object
	.size		_ZN39_INTERNAL_81998fdc_4_k_cu_c0841a7b_78204cuda3std3__45__cpo4cendE,(_ZN39_INTERNAL_81998fdc_4_k_cu_c0841a7b_78204cuda3std6ranges3__45__cpo4swapE - _ZN39_INTERNAL_81998fdc_4_k_cu_c0841a7b_78204cuda3std3__45__cpo4cendE)
_ZN39_INTERNAL_81998fdc_4_k_cu_c0841a7b_78204cuda3std3__45__cpo4cendE:
	.zero		1
	.type		_ZN39_INTERNAL_81998fdc_4_k_cu_c0841a7b_78204cuda3std6ranges3__45__cpo4swapE,@object
	.size		_ZN39_INTERNAL_81998fdc_4_k_cu_c0841a7b_78204cuda3std6ranges3__45__cpo4swapE,(.L_10 - _ZN39_INTERNAL_81998fdc_4_k_cu_c0841a7b_78204cuda3std6ranges3__45__cpo4swapE)
_ZN39_INTERNAL_81998fdc_4_k_cu_c0841a7b_78204cuda3std6ranges3__45__cpo4swapE:
	.zero		1
.L_10:


//--------------------- .nv.constant0._ZN7cutlass13device_kernelINS_4gemm6kernel13GemmUniversalIN4cute5tupleIJiiiiEEENS1_10collective13CollectiveMmaINS1_35MainloopSm100TmaUmmaWarpSpecializedILi24ELi2ELi4ENS5_IJNS4_1CILi1EEESB_SB_EEEEENS5_IJNSA_ILi128EEESE_NSA_ILi32EEEEEENS_12float_e5m2_tENS5_IJlSB_lEEESH_SI_NS4_8TiledMMAINS4_8MMA_AtomIJNS4_10MMA_TraitsINS4_19SM100_MMA_F8F6F4_SSEJSH_SH_fSE_SE_NS4_17integral_constantINS4_4UMMA5MajorELSP_0EEESQ_NSN_INSO_7ScaleInELSR_0EEESS_EEEEEENS4_6LayoutISC_NS5_IJNSA_ILi0EEESW_SW_EEEEENS5_IJNS4_10UnderscoreESZ_SZ_EEEEENS4_13SM90_TMA_LOADENS4_14ComposedLayoutINS4_7SwizzleILi1ELi4ELi3EEENS4_18smem_ptr_flag_bitsILi8EEENSV_INS5_IJNSA_ILi8EEESF_EEENS5_IJSF_SB_EEEEEEEvNS4_8identityES12_S1C_vS1D_EENS_8epilogue10collective18CollectiveEpilogueINS1F_23Sm100TmaWarpSpecializedILi2ELi2ELi64ELb0ELb0EEEJSG_NS5_IJNSV_ISE_SB_EENSV_INSA_ILi64EEESB_EEEEESH_SI_SH_SI_NS1F_6fusion15FusionCallbacksIS1J_NS1O_17LinearCombinationISH_fSH_fLNS_15FloatRoundStyleE2EEESG_S1N_JEEENS4_5SM1004TMEM4LOAD26SM100_TMEM_LOAD_32dp32b64xES12_NS13_INS14_ILi2ELi4ELi3EEES17_NSV_INS5_IJS18_S1L_EEENS5_IJS1L_SB_EEEEEEENS4_39AutoVectorizingCopyWithAssumedAlignmentILi128EEENS4_14SM90_TMA_STOREES22_S24_S24_EEEvvEEEEvNT_6ParamsE --------------------------
	.section	.nv.constant0._ZN7cutlass13device_kernelINS_4gemm6kernel13GemmUniversalIN4cute5tupleIJiiiiEEENS1_10collective13CollectiveMmaINS1_35MainloopSm100TmaUmmaWarpSpecializedILi24ELi2ELi4ENS5_IJNS4_1CILi1EEESB_SB_EEEEENS5_IJNSA_ILi128EEESE_NSA_ILi32EEEEEENS_12float_e5m2_tENS5_IJlSB_lEEESH_SI_NS4_8TiledMMAINS4_8MMA_AtomIJNS4_10MMA_TraitsINS4_19SM100_MMA_F8F6F4_SSEJSH_SH_fSE_SE_NS4_17integral_constantINS4_4UMMA5MajorELSP_0EEESQ_NSN_INSO_7ScaleInELSR_0EEESS_EEEEEENS4_6LayoutISC_NS5_IJNSA_ILi0EEESW_SW_EEEEENS5_IJNS4_10UnderscoreESZ_SZ_EEEEENS4_13SM90_TMA_LOADENS4_14ComposedLayoutINS4_7SwizzleILi1ELi4ELi3EEENS4_18smem_ptr_flag_bitsILi8EEENSV_INS5_IJNSA_ILi8EEESF_EEENS5_IJSF_SB_EEEEEEEvNS4_8identityES12_S1C_vS1D_EENS_8epilogue10collective18CollectiveEpilogueINS1F_23Sm100TmaWarpSpecializedILi2ELi2ELi64ELb0ELb0EEEJSG_NS5_IJNSV_ISE_SB_EENSV_INSA_ILi64EEESB_EEEEESH_SI_SH_SI_NS1F_6fusion15FusionCallbacksIS1J_NS1O_17LinearCombinationISH_fSH_fLNS_15FloatRoundStyleE2EEESG_S1N_JEEENS4_5SM1004TMEM4LOAD26SM100_TMEM_LOAD_32dp32b64xES12_NS13_INS14_ILi2ELi4ELi3EEES17_NSV_INS5_IJS18_S1L_EEENS5_IJS1L_SB_EEEEEEENS4_39AutoVectorizingCopyWithAssumedAlignmentILi128EEENS4_14SM90_TMA_STOREES22_S24_S24_EEEvvEEEEvNT_6ParamsE,"a",@progbits
	.sectionflags	@""
	.align	4
.nv.constant0._ZN7cutlass13device_kernelINS_4gemm6kernel13GemmUniversalIN4cute5tupleIJiiiiEEENS1_10collective13CollectiveMmaINS1_35MainloopSm100TmaUmmaWarpSpecializedILi24ELi2ELi4ENS5_IJNS4_1CILi1EEESB_SB_EEEEENS5_IJNSA_ILi128EEESE_NSA_ILi32EEEEEENS_12float_e5m2_tENS5_IJlSB_lEEESH_SI_NS4_8TiledMMAINS4_8MMA_AtomIJNS4_10MMA_TraitsINS4_19SM100_MMA_F8F6F4_SSEJSH_SH_fSE_SE_NS4_17integral_constantINS4_4UMMA5MajorELSP_0EEESQ_NSN_INSO_7ScaleInELSR_0EEESS_EEEEEENS4_6LayoutISC_NS5_IJNSA_ILi0EEESW_SW_EEEEENS5_IJNS4_10UnderscoreESZ_SZ_EEEEENS4_13SM90_TMA_LOADENS4_14ComposedLayoutINS4_7SwizzleILi1ELi4ELi3EEENS4_18smem_ptr_flag_bitsILi8EEENSV_INS5_IJNSA_ILi8EEESF_EEENS5_IJSF_SB_EEEEEEEvNS4_8identityES12_S1C_vS1D_EENS_8epilogue10collective18CollectiveEpilogueINS1F_23Sm100TmaWarpSpecializedILi2ELi2ELi64ELb0ELb0EEEJSG_NS5_IJNSV_ISE_SB_EENSV_INSA_ILi64EEESB_EEEEESH_SI_SH_SI_NS1F_6fusion15FusionCallbacksIS1J_NS1O_17LinearCombinationISH_fSH_fLNS_15FloatRoundStyleE2EEESG_S1N_JEEENS4_5SM1004TMEM4LOAD26SM100_TMEM_LOAD_32dp32b64xES12_NS13_INS14_ILi2ELi4ELi3EEES17_NSV_INS5_IJS18_S1L_EEENS5_IJS1L_SB_EEEEEEENS4_39AutoVectorizingCopyWithAssumedAlignmentILi128EEENS4_14SM90_TMA_STOREES22_S24_S24_EEEvvEEEEvNT_6ParamsE:
	.zero		2944


//--------------------- SYMBOLS --------------------------

	.type		.nv.reservedSmem.offset0,@object
	.size		.nv.reservedSmem.offset0,0x4
	.type		.nv.reservedSmem.cap,@object
	.size		.nv.reservedSmem.cap,0x4
	.type		__assertfail,@function
